//
// Generated by NVIDIA NVVM Compiler
//
// Compiler Build ID: CL-36424714
// Cuda compilation tools, release 13.0, V13.0.88
// Based on NVVM 20.0.0
//

.version 9.0
.target sm_100
.address_size 64

	// .globl	_Z6updatePdS_bPbiiddi
.extern .shared .align 16 .b8 volt_s[];

.visible .entry _Z6updatePdS_bPbiiddi(
	.param .u64 .ptr .align 1 _Z6updatePdS_bPbiiddi_param_0,
	.param .u64 .ptr .align 1 _Z6updatePdS_bPbiiddi_param_1,
	.param .u8 _Z6updatePdS_bPbiiddi_param_2,
	.param .u64 .ptr .align 1 _Z6updatePdS_bPbiiddi_param_3,
	.param .u32 _Z6updatePdS_bPbiiddi_param_4,
	.param .u32 _Z6updatePdS_bPbiiddi_param_5,
	.param .f64 _Z6updatePdS_bPbiiddi_param_6,
	.param .f64 _Z6updatePdS_bPbiiddi_param_7,
	.param .u32 _Z6updatePdS_bPbiiddi_param_8
)
{
	.reg .pred 	%p<23>;
	.reg .b16 	%rs<4>;
	.reg .b32 	%r<35>;
	.reg .b64 	%rd<15>;
	.reg .b64 	%fd<37>;

	ld.param.u64 	%rd5, [_Z6updatePdS_bPbiiddi_param_0];
	ld.param.u64 	%rd3, [_Z6updatePdS_bPbiiddi_param_1];
	ld.param.s8 	%rs1, [_Z6updatePdS_bPbiiddi_param_2];
	ld.param.u64 	%rd4, [_Z6updatePdS_bPbiiddi_param_3];
	ld.param.u32 	%r10, [_Z6updatePdS_bPbiiddi_param_4];
	ld.param.u32 	%r12, [_Z6updatePdS_bPbiiddi_param_5];
	ld.param.f64 	%fd1, [_Z6updatePdS_bPbiiddi_param_6];
	ld.param.f64 	%fd2, [_Z6updatePdS_bPbiiddi_param_7];
	ld.param.u32 	%r13, [_Z6updatePdS_bPbiiddi_param_8];
	cvta.to.global.u64 	%rd1, %rd5;
	mov.u32 	%r14, %ctaid.x;
	shl.b32 	%r15, %r14, 4;
	mov.u32 	%r1, %tid.x;
	add.s32 	%r2, %r15, %r1;
	mov.u32 	%r16, %ctaid.y;
	shl.b32 	%r17, %r16, 4;
	mov.u32 	%r3, %tid.y;
	add.s32 	%r18, %r17, %r3;
	mad.lo.s32 	%r19, %r3, 18, %r1;
	mad.lo.s32 	%r20, %r13, %r14, %r16;
	shl.b32 	%r5, %r20, 1;
	add.s32 	%r6, %r10, 2;
	setp.ge.s32 	%p1, %r2, %r6;
	add.s32 	%r21, %r12, 2;
	setp.ge.s32 	%p2, %r18, %r21;
	shl.b32 	%r22, %r19, 3;
	mov.u32 	%r23, volt_s;
	add.s32 	%r7, %r23, %r22;
	or.pred  	%p3, %p1, %p2;
	@%p3 bra 	$L__BB0_3;
	setp.eq.s32 	%p4, %r2, 0;
	@%p4 bra 	$L__BB0_4;
	mad.lo.s32 	%r24, %r6, %r18, %r2;
	mul.wide.s32 	%rd6, %r24, 8;
	add.s64 	%rd7, %rd1, %rd6;
	ld.global.f64 	%fd3, [%rd7];
	st.shared.f64 	[%r7], %fd3;
$L__BB0_3:
	setp.ne.s32 	%p5, %r2, 0;
	@%p5 bra 	$L__BB0_5;
$L__BB0_4:
	mul.lo.s32 	%r25, %r6, %r18;
	mul.wide.s32 	%rd8, %r25, 8;
	add.s64 	%rd9, %rd1, %rd8;
	ld.global.f64 	%fd4, [%rd9+8];
	st.shared.f64 	[%r7], %fd4;
$L__BB0_5:
	bar.sync 	0;
	shr.u32 	%r26, %r2, 31;
	add.s32 	%r27, %r2, %r26;
	and.b32  	%r28, %r27, -2;
	sub.s32 	%r29, %r2, %r28;
	and.b32  	%r30, %r3, 1;
	setp.eq.s32 	%p6, %r29, %r30;
	selp.u32 	%r8, 1, 0, %p6;
	cvt.s32.s16 	%r9, %rs1;
	setp.ne.s32 	%p7, %r8, %r9;
	setp.ne.s16 	%p8, %rs1, 0;
	selp.u32 	%r31, 1, 0, %p8;
	add.s32 	%r32, %r5, %r31;
	cvt.s64.s32 	%rd10, %r32;
	cvta.to.global.u64 	%rd11, %rd4;
	add.s64 	%rd2, %rd11, %rd10;
	@%p7 bra 	$L__BB0_7;
	mov.b16 	%rs2, 1;
	st.global.u8 	[%rd2], %rs2;
$L__BB0_7:
	setp.ne.s32 	%p9, %r8, %r9;
	bar.sync 	0;
	@%p9 bra 	$L__BB0_12;
	setp.eq.s32 	%p10, %r1, 0;
	setp.eq.s32 	%p11, %r3, 0;
	or.pred  	%p12, %p10, %p11;
	setp.eq.s32 	%p13, %r1, 17;
	or.pred  	%p14, %p13, %p12;
	setp.eq.s32 	%p15, %r3, 17;
	or.pred  	%p16, %p15, %p14;
	@%p16 bra 	$L__BB0_12;
	setp.eq.s32 	%p17, %r2, 0;
	setp.gt.s32 	%p18, %r2, %r10;
	setp.gt.s32 	%p19, %r18, %r12;
	or.pred  	%p20, %p18, %p19;
	or.pred  	%p21, %p20, %p17;
	@%p21 bra 	$L__BB0_12;
	ld.shared.f64 	%fd5, [%r7];
	mad.lo.s32 	%r33, %r6, %r18, %r2;
	cvta.to.global.u64 	%rd12, %rd3;
	mul.wide.s32 	%rd13, %r33, 8;
	add.s64 	%rd14, %rd12, %rd13;
	ld.shared.f64 	%fd6, [%r7+-144];
	mul.f64 	%fd7, %fd1, %fd6;
	mul.f64 	%fd8, %fd1, %fd7;
	mul.f64 	%fd9, %fd2, %fd2;
	fma.rn.f64 	%fd10, %fd1, %fd1, %fd9;
	add.f64 	%fd11, %fd10, %fd10;
	div.rn.f64 	%fd12, %fd8, %fd11;
	ld.shared.f64 	%fd13, [%r7+144];
	mul.f64 	%fd14, %fd1, %fd13;
	mul.f64 	%fd15, %fd1, %fd14;
	div.rn.f64 	%fd16, %fd15, %fd11;
	add.f64 	%fd17, %fd12, %fd16;
	ld.shared.f64 	%fd18, [%r7+-8];
	mul.f64 	%fd19, %fd2, %fd18;
	mul.f64 	%fd20, %fd2, %fd19;
	div.rn.f64 	%fd21, %fd20, %fd11;
	add.f64 	%fd22, %fd17, %fd21;
	ld.shared.f64 	%fd23, [%r7+8];
	mul.f64 	%fd24, %fd2, %fd23;
	mul.f64 	%fd25, %fd2, %fd24;
	div.rn.f64 	%fd26, %fd25, %fd11;
	add.f64 	%fd27, %fd22, %fd26;
	mul.f64 	%fd28, %fd27, 0d3FF8000000000000;
	fma.rn.f64 	%fd29, %fd5, 0dBFE0000000000000, %fd28;
	st.global.f64 	[%rd14], %fd29;
	sub.f64 	%fd30, %fd29, %fd5;
	add.f64 	%fd31, %fd5, 0d3D719799812DEA11;
	div.rn.f64 	%fd32, %fd30, %fd31;
	abs.f64 	%fd33, %fd32;
	max.s32 	%r34, %r10, %r12;
	cvt.rn.f64.u32 	%fd34, %r34;
	mov.f64 	%fd35, 0d3F50624DD2F1A9FC;
	div.rn.f64 	%fd36, %fd35, %fd34;
	setp.leu.f64 	%p22, %fd33, %fd36;
	@%p22 bra 	$L__BB0_12;
	mov.b16 	%rs3, 0;
	st.global.u8 	[%rd2], %rs3;
$L__BB0_12:
	ret;

}
	// .globl	_Z10getEFieldsPdS_S_ddi
.visible .entry _Z10getEFieldsPdS_S_ddi(
	.param .u64 .ptr .align 1 _Z10getEFieldsPdS_S_ddi_param_0,
	.param .u64 .ptr .align 1 _Z10getEFieldsPdS_S_ddi_param_1,
	.param .u64 .ptr .align 1 _Z10getEFieldsPdS_S_ddi_param_2,
	.param .f64 _Z10getEFieldsPdS_S_ddi_param_3,
	.param .f64 _Z10getEFieldsPdS_S_ddi_param_4,
	.param .u32 _Z10getEFieldsPdS_S_ddi_param_5
)
{
	.reg .b32 	%r<19>;
	.reg .b64 	%rd<12>;
	.reg .b64 	%fd<15>;

	ld.param.u64 	%rd1, [_Z10getEFieldsPdS_S_ddi_param_0];
	ld.param.u64 	%rd2, [_Z10getEFieldsPdS_S_ddi_param_1];
	ld.param.u64 	%rd3, [_Z10getEFieldsPdS_S_ddi_param_2];
	ld.param.f64 	%fd1, [_Z10getEFieldsPdS_S_ddi_param_3];
	ld.param.f64 	%fd2, [_Z10getEFieldsPdS_S_ddi_param_4];
	ld.param.u32 	%r1, [_Z10getEFieldsPdS_S_ddi_param_5];
	cvta.to.global.u64 	%rd4, %rd2;
	cvta.to.global.u64 	%rd5, %rd1;
	cvta.to.global.u64 	%rd6, %rd3;
	mov.u32 	%r2, %ctaid.x;
	shl.b32 	%r3, %r2, 4;
	mov.u32 	%r4, %tid.x;
	add.s32 	%r5, %r3, %r4;
	mov.u32 	%r6, %ctaid.y;
	shl.b32 	%r7, %r6, 4;
	mov.u32 	%r8, %tid.y;
	add.s32 	%r9, %r7, %r8;
	mad.lo.s32 	%r10, %r8, 17, %r4;
	add.s32 	%r11, %r1, 2;
	mul.lo.s32 	%r12, %r11, %r9;
	add.s32 	%r13, %r12, %r5;
	mul.wide.s32 	%rd7, %r13, 8;
	add.s64 	%rd8, %rd6, %rd7;
	ld.global.f64 	%fd3, [%rd8];
	shl.b32 	%r14, %r10, 3;
	mov.u32 	%r15, volt_s;
	add.s32 	%r16, %r15, %r14;
	st.shared.f64 	[%r16], %fd3;
	ld.global.f64 	%fd4, [%rd8+8];
	st.shared.f64 	[%r16+8], %fd4;
	st.shared.f64 	[%r16+136], %fd3;
	st.shared.f64 	[%r16+144], %fd3;
	add.f64 	%fd5, %fd3, %fd3;
	mul.f64 	%fd6, %fd5, 0d3FE0000000000000;
	add.f64 	%fd7, %fd3, %fd4;
	mul.f64 	%fd8, %fd7, 0d3FE0000000000000;
	sub.f64 	%fd9, %fd8, %fd6;
	neg.f64 	%fd10, %fd9;
	div.rn.f64 	%fd11, %fd10, %fd1;
	sub.s32 	%r17, %r12, %r9;
	add.s32 	%r18, %r17, %r5;
	mul.wide.s32 	%rd9, %r18, 8;
	add.s64 	%rd10, %rd5, %rd9;
	st.global.f64 	[%rd10], %fd11;
	sub.f64 	%fd12, %fd6, %fd8;
	neg.f64 	%fd13, %fd12;
	div.rn.f64 	%fd14, %fd13, %fd2;
	add.s64 	%rd11, %rd4, %rd9;
	st.global.f64 	[%rd11], %fd14;
	ret;

}


// ===== COMPILED SASS (sm_100) =====

	.target	sm_100

	.elftype	@"ET_EXEC"


//--------------------- .note.nv.tkinfo           --------------------------
	.section	.note.nv.tkinfo,"",@"SHT_NOTE"
	.sectionflags	@"SHF_NOTE_NV_TKINFO"
	.tkinfo
        /*0018*/ 	.word	0x00000002
        /*0030*/ 	.string	""
        /*0030*/ 	.string	"ptxas"
        /*0030*/ 	.string	"Cuda compilation tools, release 13.0, V13.0.88"
        /*0030*/ 	.string	"Build cuda_13.0.r13.0/compiler.36424714_0"
        /*0030*/ 	.string	"-arch sm_100 -m 64 "



//--------------------- .note.nv.cuinfo           --------------------------
	.section	.note.nv.cuinfo,"",@"SHT_NOTE"
	.sectionflags	@"SHF_NOTE_NV_CUINFO"
        /*0018*/ 	.short	0x0002
        /*001a*/ 	.short	0x0064
        /*001c*/ 	.short	0x0082
	.zero		2


//--------------------- .nv.info                  --------------------------
	.section	.nv.info,"",@"SHT_CUDA_INFO"
	.align	4


	//----- nvinfo : EIATTR_REGCOUNT
	.align		4
        /*0000*/ 	.byte	0x04, 0x2f
        /*0002*/ 	.short	(.L_1 - .L_0)
	.align		4
.L_0:
        /*0004*/ 	.word	index@(_Z6updatePdS_bPbiiddi)
        /*0008*/ 	.word	0x00000022


	//----- nvinfo : EIATTR_FRAME_SIZE
	.align		4
.L_1:
        /*000c*/ 	.byte	0x04, 0x11
        /*000e*/ 	.short	(.L_3 - .L_2)
	.align		4
.L_2:
        /*0010*/ 	.word	index@($__internal_1_$__cuda_sm20_div_rn_f64_full)
        /*0014*/ 	.word	0x00000000


	//----- nvinfo : EIATTR_FRAME_SIZE
	.align		4
.L_3:
        /*0018*/ 	.byte	0x04, 0x11
        /*001a*/ 	.short	(.L_5 - .L_4)
	.align		4
.L_4:
        /*001c*/ 	.word	index@(_Z6updatePdS_bPbiiddi)
        /*0020*/ 	.word	0x00000000


	//----- nvinfo : EIATTR_REGCOUNT
	.align		4
.L_5:
        /*0024*/ 	.byte	0x04, 0x2f
        /*0026*/ 	.short	(.L_7 - .L_6)
	.align		4
.L_6:
        /*0028*/ 	.word	index@(_Z10getEFieldsPdS_S_ddi)
        /*002c*/ 	.word	0x0000001e


	//----- nvinfo : EIATTR_FRAME_SIZE
	.align		4
.L_7:
        /*0030*/ 	.byte	0x04, 0x11
        /*0032*/ 	.short	(.L_9 - .L_8)
	.align		4
.L_8:
        /*0034*/ 	.word	index@($__internal_0_$__cuda_sm20_div_rn_f64_full)
        /*0038*/ 	.word	0x00000000


	//----- nvinfo : EIATTR_FRAME_SIZE
	.align		4
.L_9:
        /*003c*/ 	.byte	0x04, 0x11
        /*003e*/ 	.short	(.L_11 - .L_10)
	.align		4
.L_10:
        /*0040*/ 	.word	index@(_Z10getEFieldsPdS_S_ddi)
        /*0044*/ 	.word	0x00000000


	//----- nvinfo : EIATTR_MIN_STACK_SIZE
	.align		4
.L_11:
        /*0048*/ 	.byte	0x04, 0x12
        /*004a*/ 	.short	(.L_13 - .L_12)
	.align		4
.L_12:
        /*004c*/ 	.word	index@(_Z10getEFieldsPdS_S_ddi)
        /*0050*/ 	.word	0x00000000


	//----- nvinfo : EIATTR_MIN_STACK_SIZE
	.align		4
.L_13:
        /*0054*/ 	.byte	0x04, 0x12
        /*0056*/ 	.short	(.L_15 - .L_14)
	.align		4
.L_14:
        /*0058*/ 	.word	index@(_Z6updatePdS_bPbiiddi)
        /*005c*/ 	.word	0x00000000
.L_15:


//--------------------- .nv.compat                --------------------------
	.section	.nv.compat,"",@"SHT_CUDA_COMPAT_INFO"
	.align	4
        /*0000*/ 	.byte	0x02, 0x09, 0x00, 0x00, 0x02, 0x02, 0x01, 0x00, 0x02, 0x05, 0x05, 0x00, 0x03, 0x07, 0x01, 0x01
        /*0010*/ 	.byte	0x02, 0x03, 0x00, 0x00, 0x02, 0x06, 0x01, 0x00, 0x04, 0x0b, 0x08, 0x00, 0x01, 0x00, 0x00, 0x00
        /*0020*/ 	.byte	0x00, 0x00, 0x00, 0x00


//--------------------- .nv.info._Z10getEFieldsPdS_S_ddi --------------------------
	.section	.nv.info._Z10getEFieldsPdS_S_ddi,"",@"SHT_CUDA_INFO"
	.sectionflags	@""
	.align	4


	//----- nvinfo : EIATTR_CUDA_API_VERSION
	.align		4
        /*0000*/ 	.byte	0x04, 0x37
        /*0002*/ 	.short	(.L_17 - .L_16)
.L_16:
        /*0004*/ 	.word	0x00000082


	//----- nvinfo : EIATTR_KPARAM_INFO
	.align		4
.L_17:
        /*0008*/ 	.byte	0x04, 0x17
        /*000a*/ 	.short	(.L_19 - .L_18)
.L_18:
        /*000c*/ 	.word	0x00000000
        /*0010*/ 	.short	0x0005
        /*0012*/ 	.short	0x0028
        /*0014*/ 	.byte	0x00, 0xf0, 0x11, 0x00


	//----- nvinfo : EIATTR_KPARAM_INFO
	.align		4
.L_19:
        /*0018*/ 	.byte	0x04, 0x17
        /*001a*/ 	.short	(.L_21 - .L_20)
.L_20:
        /*001c*/ 	.word	0x00000000
        /*0020*/ 	.short	0x0004
        /*0022*/ 	.short	0x0020
        /*0024*/ 	.byte	0x00, 0xf0, 0x21, 0x00


	//----- nvinfo : EIATTR_KPARAM_INFO
	.align		4
.L_21:
        /*0028*/ 	.byte	0x04, 0x17
        /*002a*/ 	.short	(.L_23 - .L_22)
.L_22:
        /*002c*/ 	.word	0x00000000
        /*0030*/ 	.short	0x0003
        /*0032*/ 	.short	0x0018
        /*0034*/ 	.byte	0x00, 0xf0, 0x21, 0x00


	//----- nvinfo : EIATTR_KPARAM_INFO
	.align		4
.L_23:
        /*0038*/ 	.byte	0x04, 0x17
        /*003a*/ 	.short	(.L_25 - .L_24)
.L_24:
        /*003c*/ 	.word	0x00000000
        /*0040*/ 	.short	0x0002
        /*0042*/ 	.short	0x0010
        /*0044*/ 	.byte	0x00, 0xf5, 0x21, 0x00


	//----- nvinfo : EIATTR_KPARAM_INFO
	.align		4
.L_25:
        /*0048*/ 	.byte	0x04, 0x17
        /*004a*/ 	.short	(.L_27 - .L_26)
.L_26:
        /*004c*/ 	.word	0x00000000
        /*0050*/ 	.short	0x0001
        /*0052*/ 	.short	0x0008
        /*0054*/ 	.byte	0x00, 0xf5, 0x21, 0x00


	//----- nvinfo : EIATTR_KPARAM_INFO
	.align		4
.L_27:
        /*0058*/ 	.byte	0x04, 0x17
        /*005a*/ 	.short	(.L_29 - .L_28)
.L_28:
        /*005c*/ 	.word	0x00000000
        /*0060*/ 	.short	0x0000
        /*0062*/ 	.short	0x0000
        /*0064*/ 	.byte	0x00, 0xf5, 0x21, 0x00


	//----- nvinfo : EIATTR_SPARSE_MMA_MASK
	.align		4
.L_29:
        /*0068*/ 	.byte	0x03, 0x50
        /*006a*/ 	.short	0x0000


	//----- nvinfo : EIATTR_MAXREG_COUNT
	.align		4
        /*006c*/ 	.byte	0x03, 0x1b
        /*006e*/ 	.short	0x00ff


	//----- nvinfo : EIATTR_MERCURY_ISA_VERSION
	.align		4
        /*0070*/ 	.byte	0x03, 0x5f
        /*0072*/ 	.short	0x0101


	//----- nvinfo : EIATTR_VRC_CTA_INIT_COUNT
	.align		4
        /*0074*/ 	.byte	0x02, 0x4a
	.zero		1
	.zero		1


	//----- nvinfo : EIATTR_EXIT_INSTR_OFFSETS
	.align		4
        /*0078*/ 	.byte	0x04, 0x1c
        /*007a*/ 	.short	(.L_31 - .L_30)


	//   ....[0]....
.L_30:
        /*007c*/ 	.word	0x000005d0


	//----- nvinfo : EIATTR_CRS_STACK_SIZE
	.align		4
.L_31:
        /*0080*/ 	.byte	0x04, 0x1e
        /*0082*/ 	.short	(.L_33 - .L_32)
.L_32:
        /*0084*/ 	.word	0x00000000


	//----- nvinfo : EIATTR_CBANK_PARAM_SIZE
	.align		4
.L_33:
        /*0088*/ 	.byte	0x03, 0x19
        /*008a*/ 	.short	0x002c


	//----- nvinfo : EIATTR_PARAM_CBANK
	.align		4
        /*008c*/ 	.byte	0x04, 0x0a
        /*008e*/ 	.short	(.L_35 - .L_34)
	.align		4
.L_34:
        /*0090*/ 	.word	index@(.nv.constant0._Z10getEFieldsPdS_S_ddi)
        /*0094*/ 	.short	0x0380
        /*0096*/ 	.short	0x002c


	//----- nvinfo : EIATTR_SW_WAR
	.align		4
.L_35:
        /*0098*/ 	.byte	0x04, 0x36
        /*009a*/ 	.short	(.L_37 - .L_36)
.L_36:
        /*009c*/ 	.word	0x00000008
.L_37:


//--------------------- .nv.info._Z6updatePdS_bPbiiddi --------------------------
	.section	.nv.info._Z6updatePdS_bPbiiddi,"",@"SHT_CUDA_INFO"
	.sectionflags	@""
	.align	4


	//----- nvinfo : EIATTR_CUDA_API_VERSION
	.align		4
        /*0000*/ 	.byte	0x04, 0x37
        /*0002*/ 	.short	(.L_39 - .L_38)
.L_38:
        /*0004*/ 	.word	0x00000082


	//----- nvinfo : EIATTR_KPARAM_INFO
	.align		4
.L_39:
        /*0008*/ 	.byte	0x04, 0x17
        /*000a*/ 	.short	(.L_41 - .L_40)
.L_40:
        /*000c*/ 	.word	0x00000000
        /*0010*/ 	.short	0x0008
        /*0012*/ 	.short	0x0038
        /*0014*/ 	.byte	0x00, 0xf0, 0x11, 0x00


	//----- nvinfo : EIATTR_KPARAM_INFO
	.align		4
.L_41:
        /*0018*/ 	.byte	0x04, 0x17
        /*001a*/ 	.short	(.L_43 - .L_42)
.L_42:
        /*001c*/ 	.word	0x00000000
        /*0020*/ 	.short	0x0007
        /*0022*/ 	.short	0x0030
        /*0024*/ 	.byte	0x00, 0xf0, 0x21, 0x00


	//----- nvinfo : EIATTR_KPARAM_INFO
	.align		4
.L_43:
        /*0028*/ 	.byte	0x04, 0x17
        /*002a*/ 	.short	(.L_45 - .L_44)
.L_44:
        /*002c*/ 	.word	0x00000000
        /*0030*/ 	.short	0x0006
        /*0032*/ 	.short	0x0028
        /*0034*/ 	.byte	0x00, 0xf0, 0x21, 0x00


	//----- nvinfo : EIATTR_KPARAM_INFO
	.align		4
.L_45:
        /*0038*/ 	.byte	0x04, 0x17
        /*003a*/ 	.short	(.L_47 - .L_46)
.L_46:
        /*003c*/ 	.word	0x00000000
        /*0040*/ 	.short	0x0005
        /*0042*/ 	.short	0x0024
        /*0044*/ 	.byte	0x00, 0xf0, 0x11, 0x00


	//----- nvinfo : EIATTR_KPARAM_INFO
	.align		4
.L_47:
        /*0048*/ 	.byte	0x04, 0x17
        /*004a*/ 	.short	(.L_49 - .L_48)
.L_48:
        /*004c*/ 	.word	0x00000000
        /*0050*/ 	.short	0x0004
        /*0052*/ 	.short	0x0020
        /*0054*/ 	.byte	0x00, 0xf0, 0x11, 0x00


	//----- nvinfo : EIATTR_KPARAM_INFO
	.align		4
.L_49:
        /*0058*/ 	.byte	0x04, 0x17
        /*005a*/ 	.short	(.L_51 - .L_50)
.L_50:
        /*005c*/ 	.word	0x00000000
        /*0060*/ 	.short	0x0003
        /*0062*/ 	.short	0x0018
        /*0064*/ 	.byte	0x00, 0xf5, 0x21, 0x00


	//----- nvinfo : EIATTR_KPARAM_INFO
	.align		4
.L_51:
        /*0068*/ 	.byte	0x04, 0x17
        /*006a*/ 	.short	(.L_53 - .L_52)
.L_52:
        /*006c*/ 	.word	0x00000000
        /*0070*/ 	.short	0x0002
        /*0072*/ 	.short	0x0010
        /*0074*/ 	.byte	0x00, 0xf0, 0x05, 0x00


	//----- nvinfo : EIATTR_KPARAM_INFO
	.align		4
.L_53:
        /*0078*/ 	.byte	0x04, 0x17
        /*007a*/ 	.short	(.L_55 - .L_54)
.L_54:
        /*007c*/ 	.word	0x00000000
        /*0080*/ 	.short	0x0001
        /*0082*/ 	.short	0x0008
        /*0084*/ 	.byte	0x00, 0xf5, 0x21, 0x00


	//----- nvinfo : EIATTR_KPARAM_INFO
	.align		4
.L_55:
        /*0088*/ 	.byte	0x04, 0x17
        /*008a*/ 	.short	(.L_57 - .L_56)
.L_56:
        /*008c*/ 	.word	0x00000000
        /*0090*/ 	.short	0x0000
        /*0092*/ 	.short	0x0000
        /*0094*/ 	.byte	0x00, 0xf5, 0x21, 0x00


	//----- nvinfo : EIATTR_SPARSE_MMA_MASK
	.align		4
.L_57:
        /*0098*/ 	.byte	0x03, 0x50
        /*009a*/ 	.short	0x0000


	//----- nvinfo : EIATTR_MAXREG_COUNT
	.align		4
        /*009c*/ 	.byte	0x03, 0x1b
        /*009e*/ 	.short	0x00ff


	//----- nvinfo : EIATTR_NUM_BARRIERS
	.align		4
        /*00a0*/ 	.byte	0x02, 0x4c
        /*00a2*/ 	.byte	0x01
	.zero		1


	//----- nvinfo : EIATTR_MERCURY_ISA_VERSION
	.align		4
        /*00a4*/ 	.byte	0x03, 0x5f
        /*00a6*/ 	.short	0x0101


	//----- nvinfo : EIATTR_VRC_CTA_INIT_COUNT
	.align		4
        /*00a8*/ 	.byte	0x02, 0x4a
	.zero		1
	.zero		1


	//----- nvinfo : EIATTR_EXIT_INSTR_OFFSETS
	.align		4
        /*00ac*/ 	.byte	0x04, 0x1c
        /*00ae*/ 	.short	(.L_59 - .L_58)


	//   ....[0]....
.L_58:
        /*00b0*/ 	.word	0x000003d0


	//   ....[1]....
        /*00b4*/ 	.word	0x00000420


	//   ....[2]....
        /*00b8*/ 	.word	0x00000460


	//   ....[3]....
        /*00bc*/ 	.word	0x00000f30


	//   ....[4]....
        /*00c0*/ 	.word	0x00000f50


	//----- nvinfo : EIATTR_CRS_STACK_SIZE
	.align		4
.L_59:
        /*00c4*/ 	.byte	0x04, 0x1e
        /*00c6*/ 	.short	(.L_61 - .L_60)
.L_60:
        /*00c8*/ 	.word	0x00000000


	//----- nvinfo : EIATTR_CBANK_PARAM_SIZE
	.align		4
.L_61:
        /*00cc*/ 	.byte	0x03, 0x19
        /*00ce*/ 	.short	0x003c


	//----- nvinfo : EIATTR_PARAM_CBANK
	.align		4
        /*00d0*/ 	.byte	0x04, 0x0a
        /*00d2*/ 	.short	(.L_63 - .L_62)
	.align		4
.L_62:
        /*00d4*/ 	.word	index@(.nv.constant0._Z6updatePdS_bPbiiddi)
        /*00d8*/ 	.short	0x0380
        /*00da*/ 	.short	0x003c


	//----- nvinfo : EIATTR_SW_WAR
	.align		4
.L_63:
        /*00dc*/ 	.byte	0x04, 0x36
        /*00de*/ 	.short	(.L_65 - .L_64)
.L_64:
        /*00e0*/ 	.word	0x00000008
.L_65:


//--------------------- .nv.callgraph             --------------------------
	.section	.nv.callgraph,"",@"SHT_CUDA_CALLGRAPH"
	.align	4
	.sectionentsize	8
	.align		4
        /*0000*/ 	.word	0x00000000
	.align		4
        /*0004*/ 	.word	0xffffffff
	.align		4
        /*0008*/ 	.word	0x00000000
	.align		4
        /*000c*/ 	.word	0xfffffffe
	.align		4
        /*0010*/ 	.word	0x00000000
	.align		4
        /*0014*/ 	.word	0xfffffffd
	.align		4
        /*0018*/ 	.word	0x00000000
	.align		4
        /*001c*/ 	.word	0xfffffffc


//--------------------- .text._Z10getEFieldsPdS_S_ddi --------------------------
	.section	.text._Z10getEFieldsPdS_S_ddi,"ax",@progbits
	.align	128
        .global         _Z10getEFieldsPdS_S_ddi
        .type           _Z10getEFieldsPdS_S_ddi,@function
        .size           _Z10getEFieldsPdS_S_ddi,(.L_x_32 - _Z10getEFieldsPdS_S_ddi)
        .other          _Z10getEFieldsPdS_S_ddi,@"STO_CUDA_ENTRY STV_DEFAULT"
_Z10getEFieldsPdS_S_ddi:
.text._Z10getEFieldsPdS_S_ddi:
[----:B------:R-:W-:Y:S01]  /*0000*/  LDC R1, c[0x0][0x37c] ;  /* 0x0000df00ff017b82 */ /* 0x000fe20000000800 */
[----:B------:R-:W0:Y:S01]  /*0010*/  S2R R2, SR_CTAID.Y ;  /* 0x0000000000027919 */ /* 0x000e220000002600 */
[----:B------:R-:W1:Y:S06]  /*0020*/  LDCU UR4, c[0x0][0x3a8] ;  /* 0x00007500ff0477ac */ /* 0x000e6c0008000800 */
[----:B------:R-:W2:Y:S01]  /*0030*/  LDC.64 R12, c[0x0][0x390] ;  /* 0x0000e400ff0c7b82 */ /* 0x000ea20000000a00 */
[----:B------:R-:W0:Y:S01]  /*0040*/  S2R R5, SR_TID.Y ;  /* 0x0000000000057919 */ /* 0x000e220000002200 */
[----:B------:R-:W3:Y:S01]  /*0050*/  LDCU.64 UR6, c[0x0][0x358] ;  /* 0x00006b00ff0677ac */ /* 0x000ee20008000a00 */
[----:B------:R-:W4:Y:S01]  /*0060*/  S2R R7, SR_CTAID.X ;  /* 0x0000000000077919 */ /* 0x000f220000002500 */
[----:B------:R-:W5:Y:S01]  /*0070*/  LDCU UR8, c[0x0][0x39c] ;  /* 0x00007380ff0877ac */ /* 0x000f620008000800 */
[----:B------:R-:W4:Y:S01]  /*0080*/  S2R R0, SR_TID.X ;  /* 0x0000000000007919 */ /* 0x000f220000002100 */
[----:B-1----:R-:W-:Y:S01]  /*0090*/  UIADD3 UR4, UPT, UPT, UR4, 0x2, URZ ;  /* 0x0000000204047890 */ /* 0x002fe2000fffe0ff */
[----:B0-----:R-:W-:-:S05]  /*00a0*/  IMAD R2, R2, 0x10, R5 ;  /* 0x0000001002027824 */ /* 0x001fca00078e0205 */
[----:B------:R-:W-:Y:S02]  /*00b0*/  IMAD R3, R2, UR4, RZ ;  /* 0x0000000402037c24 */ /* 0x000fe4000f8e02ff */
[----:B----4-:R-:W-:-:S04]  /*00c0*/  IMAD R4, R7, 0x10, R0 ;  /* 0x0000001007047824 */ /* 0x010fc800078e0200 */
[----:B------:R-:W-:-:S04]  /*00d0*/  IMAD.IADD R7, R4, 0x1, R3 ;  /* 0x0000000104077824 */ /* 0x000fc800078e0203 */
[----:B--2---:R-:W-:Y:S02]  /*00e0*/  IMAD.WIDE R12, R7, 0x8, R12 ;  /* 0x00000008070c7825 */ /* 0x004fe400078e020c */
[----:B------:R-:W0:Y:S03]  /*00f0*/  LDC.64 R6, c[0x0][0x398] ;  /* 0x0000e600ff067b82 */ /* 0x000e260000000a00 */
[----:B---3--:R-:W2:Y:S04]  /*0100*/  LDG.E.64 R8, desc[UR6][R12.64] ;  /* 0x000000060c087981 */ /* 0x008ea8000c1e1b00 */
[----:B------:R-:W3:Y:S01]  /*0110*/  LDG.E.64 R10, desc[UR6][R12.64+0x8] ;  /* 0x000008060c0a7981 */ /* 0x000ee2000c1e1b00 */
[----:B-----5:R-:W0:Y:S01]  /*0120*/  MUFU.RCP64H R15, UR8 ;  /* 0x00000008000f7d08 */ /* 0x020e220008001800 */
[----:B------:R-:W-:Y:S01]  /*0130*/  IMAD.MOV.U32 R14, RZ, RZ, 0x1 ;  /* 0x00000001ff0e7424 */ /* 0x000fe200078e00ff */
[----:B------:R-:W1:Y:S01]  /*0140*/  S2UR UR5, SR_CgaCtaId ;  /* 0x00000000000579c3 */ /* 0x000e620000008800 */
[----:B------:R-:W-:Y:S01]  /*0150*/  UMOV UR4, 0x400 ;  /* 0x0000040000047882 */ /* 0x000fe20000000000 */
[----:B------:R-:W-:Y:S01]  /*0160*/  IMAD R0, R5, 0x11, R0 ;  /* 0x0000001105007824 */ /* 0x000fe200078e0200 */
[----:B------:R-:W-:Y:S02]  /*0170*/  BSSY.RECONVERGENT B0, `(.L_x_0) ;  /* 0x0000021000007945 */ /* 0x000fe40003800200 */
[----:B0-----:R-:W-:-:S08]  /*0180*/  DFMA R16, R14, -R6, 1 ;  /* 0x3ff000000e10742b */ /* 0x001fd00000000806 */
[----:B------:R-:W-:Y:S01]  /*0190*/  DFMA R16, R16, R16, R16 ;  /* 0x000000101010722b */ /* 0x000fe20000000010 */
[----:B-1----:R-:W-:-:S06]  /*01a0*/  ULEA UR4, UR5, UR4, 0x18 ;  /* 0x0000000405047291 */ /* 0x002fcc000f8ec0ff */
[----:B------:R-:W-:Y:S01]  /*01b0*/  LEA R5, R0, UR4, 0x3 ;  /* 0x0000000400057c11 */ /* 0x000fe2000f8e18ff */
[----:B------:R-:W-:-:S08]  /*01c0*/  DFMA R20, R14, R16, R14 ;  /* 0x000000100e14722b */ /* 0x000fd0000000000e */
[----:B------:R-:W-:-:S08]  /*01d0*/  DFMA R18, R20, -R6, 1 ;  /* 0x3ff000001412742b */ /* 0x000fd00000000806 */
[----:B------:R-:W-:Y:S02]  /*01e0*/  DFMA R20, R20, R18, R20 ;  /* 0x000000121414722b */ /* 0x000fe40000000014 */
[C---:B--2---:R-:W-:Y:S01]  /*01f0*/  DADD R16, R8.reuse, R8 ;  /* 0x0000000008107229 */ /* 0x044fe20000000008 */
[----:B------:R0:W-:Y:S01]  /*0200*/  STS.64 [R5], R8 ;  /* 0x0000000805007388 */ /* 0x0001e20000000a00 */
[----:B---3--:R-:W-:-:S03]  /*0210*/  DADD R14, R8, R10 ;  /* 0x00000000080e7229 */ /* 0x008fc6000000000a */
[----:B------:R0:W-:Y:S03]  /*0220*/  STS.64 [R5+0x88], R8 ;  /* 0x0000880805007388 */ /* 0x0001e60000000a00 */
[----:B------:R-:W-:Y:S01]  /*0230*/  DMUL R12, R16, 0.5 ;  /* 0x3fe00000100c7828 */ /* 0x000fe20000000000 */
[----:B------:R0:W-:Y:S04]  /*0240*/  STS.64 [R5+0x90], R8 ;  /* 0x0000900805007388 */ /* 0x0001e80000000a00 */
[----:B------:R0:W-:Y:S03]  /*0250*/  STS.64 [R5+0x8], R10 ;  /* 0x0000080a05007388 */ /* 0x0001e60000000a00 */
[----:B------:R-:W-:-:S08]  /*0260*/  DFMA R16, R14, 0.5, -R12 ;  /* 0x3fe000000e10782b */ /* 0x000fd0000000080c */
[----:B------:R-:W-:-:S08]  /*0270*/  DMUL R18, R16, -R20 ;  /* 0x8000001410127228 */ /* 0x000fd00000000000 */
[--C-:B------:R-:W-:Y:S02]  /*0280*/  DFMA R6, R18, -R6, -R16.reuse ;  /* 0x800000061206722b */ /* 0x100fe40000000810 */
[----:B------:R-:W-:-:S06]  /*0290*/  DADD R16, -RZ, -R16 ;  /* 0x00000000ff107229 */ /* 0x000fcc0000000910 */
[----:B------:R-:W-:-:S04]  /*02a0*/  DFMA R6, R20, R6, R18 ;  /* 0x000000061406722b */ /* 0x000fc80000000012 */
[----:B------:R-:W-:-:S06]  /*02b0*/  FSETP.GEU.AND P1, PT, |R17|, 6.5827683646048100446e-37, PT ;  /* 0x036000001100780b */ /* 0x000fcc0003f2e200 */
[----:B------:R-:W-:-:S05]  /*02c0*/  FFMA R0, RZ, UR8, R7 ;  /* 0x00000008ff007c23 */ /* 0x000fca0008000007 */
[----:B------:R-:W-:-:S13]  /*02d0*/  FSETP.GT.AND P0, PT, |R0|, 1.469367938527859385e-39, PT ;  /* 0x001000000000780b */ /* 0x000fda0003f04200 */
[----:B0-----:R-:W-:Y:S05]  /*02e0*/  @P0 BRA P1, `(.L_x_1) ;  /* 0x0000000000240947 */ /* 0x001fea0000800000 */
[----:B------:R-:W0:Y:S01]  /*02f0*/  LDCU.64 UR4, c[0x0][0x398] ;  /* 0x00007300ff0477ac */ /* 0x000e220008000a00 */
[----:B------:R-:W-:Y:S01]  /*0300*/  IMAD.MOV.U32 R6, RZ, RZ, R16 ;  /* 0x000000ffff067224 */ /* 0x000fe200078e0010 */
[----:B------:R-:W-:Y:S01]  /*0310*/  MOV R0, 0x360 ;  /* 0x0000036000007802 */ /* 0x000fe20000000f00 */
[----:B------:R-:W-:Y:S02]  /*0320*/  IMAD.MOV.U32 R7, RZ, RZ, R17 ;  /* 0x000000ffff077224 */ /* 0x000fe400078e0011 */
[----:B0-----:R-:W-:Y:S02]  /*0330*/  IMAD.U32 R8, RZ, RZ, UR4 ;  /* 0x00000004ff087e24 */ /* 0x001fe4000f8e00ff */
[----:B------:R-:W-:-:S07]  /*0340*/  IMAD.U32 R9, RZ, RZ, UR5 ;  /* 0x00000005ff097e24 */ /* 0x000fce000f8e00ff */
[----:B------:R-:W-:Y:S05]  /*0350*/  CALL.REL.NOINC `($__internal_0_$__cuda_sm20_div_rn_f64_full) ;  /* 0x0000000000a07944 */ /* 0x000fea0003c00000 */
[----:B------:R-:W-:Y:S02]  /*0360*/  IMAD.MOV.U32 R6, RZ, RZ, R18 ;  /* 0x000000ffff067224 */ /* 0x000fe400078e0012 */
[----:B------:R-:W-:-:S07]  /*0370*/  IMAD.MOV.U32 R7, RZ, RZ, R19 ;  /* 0x000000ffff077224 */ /* 0x000fce00078e0013 */
.L_x_1:
[----:B------:R-:W-:Y:S05]  /*0380*/  BSYNC.RECONVERGENT B0 ;  /* 0x0000000000007941 */ /* 0x000fea0003800200 */
.L_x_0:
[----:B------:R-:W0:Y:S01]  /*0390*/  LDCU UR4, c[0x0][0x3a4] ;  /* 0x00007480ff0477ac */ /* 0x000e220008000800 */
[----:B------:R-:W1:Y:S01]  /*03a0*/  LDC.64 R8, c[0x0][0x3a0] ;  /* 0x0000e800ff087b82 */ /* 0x000e620000000a00 */
[----:B------:R-:W-:Y:S01]  /*03b0*/  IMAD.MOV.U32 R10, RZ, RZ, 0x1 ;  /* 0x00000001ff0a7424 */ /* 0x000fe200078e00ff */
[----:B------:R-:W-:Y:S01]  /*03c0*/  DFMA R12, R14, -0.5, R12 ;  /* 0xbfe000000e0c782b */ /* 0x000fe2000000000c */
[----:B------:R-:W-:Y:S01]  /*03d0*/  IADD3 R2, PT, PT, R4, R3, -R2 ;  /* 0x0000000304027210 */ /* 0x000fe20007ffe802 */
[----:B------:R-:W-:Y:S04]  /*03e0*/  BSSY.RECONVERGENT B0, `(.L_x_2) ;  /* 0x000001b000007945 */ /* 0x000fe80003800200 */
[----:B------:R-:W2:Y:S01]  /*03f0*/  LDC.64 R18, c[0x0][0x380] ;  /* 0x0000e000ff127b82 */ /* 0x000ea20000000a00 */
[----:B0-----:R-:W1:Y:S02]  /*0400*/  MUFU.RCP64H R11, UR4 ;  /* 0x00000004000b7d08 */ /* 0x001e640008001800 */
[----:B-1----:R-:W-:-:S08]  /*0410*/  DFMA R16, R10, -R8, 1 ;  /* 0x3ff000000a10742b */ /* 0x002fd00000000808 */
[----:B------:R-:W-:-:S08]  /*0420*/  DFMA R16, R16, R16, R16 ;  /* 0x000000101010722b */ /* 0x000fd00000000010 */
[----:B------:R-:W-:-:S08]  /*0430*/  DFMA R16, R10, R16, R10 ;  /* 0x000000100a10722b */ /* 0x000fd0000000000a */
[----:B------:R-:W-:-:S08]  /*0440*/  DFMA R10, R16, -R8, 1 ;  /* 0x3ff00000100a742b */ /* 0x000fd00000000808 */
[----:B------:R-:W-:-:S08]  /*0450*/  DFMA R10, R16, R10, R16 ;  /* 0x0000000a100a722b */ /* 0x000fd00000000010 */
[----:B------:R-:W-:-:S08]  /*0460*/  DMUL R14, R12, -R10 ;  /* 0x8000000a0c0e7228 */ /* 0x000fd00000000000 */
[--C-:B------:R-:W-:Y:S01]  /*0470*/  DFMA R16, R14, -R8, -R12.reuse ;  /* 0x800000080e10722b */ /* 0x100fe2000000080c */
[----:B--2---:R-:W-:Y:S01]  /*0480*/  IMAD.WIDE R8, R2, 0x8, R18 ;  /* 0x0000000802087825 */ /* 0x004fe200078e0212 */
[----:B------:R-:W-:-:S04]  /*0490*/  DADD R12, -RZ, -R12 ;  /* 0x00000000ff0c7229 */ /* 0x000fc8000000090c */
[----:B------:R0:W-:Y:S02]  /*04a0*/  STG.E.64 desc[UR6][R8.64], R6 ;  /* 0x0000000608007986 */ /* 0x0001e4000c101b06 */
        /* <DEDUP_REMOVED lines=14> */
.L_x_3:
[----:B------:R-:W-:Y:S05]  /*0590*/  BSYNC.RECONVERGENT B0 ;  /* 0x0000000000007941 */ /* 0x000fea0003800200 */
.L_x_2:
[----:B------:R-:W0:Y:S02]  /*05a0*/  LDC.64 R6, c[0x0][0x388] ;  /* 0x0000e200ff067b82 */ /* 0x000e240000000a00 */
[----:B0-----:R-:W-:-:S05]  /*05b0*/  IMAD.WIDE R2, R2, 0x8, R6 ;  /* 0x0000000802027825 */ /* 0x001fca00078e0206 */
[----:B------:R-:W-:Y:S01]  /*05c0*/  STG.E.64 desc[UR6][R2.64], R4 ;  /* 0x0000000402007986 */ /* 0x000fe2000c101b06 */
[----:B------:R-:W-:Y:S05]  /*05d0*/  EXIT ;  /* 0x000000000000794d */ /* 0x000fea0003800000 */
        .weak           $__internal_0_$__cuda_sm20_div_rn_f64_full
        .type           $__internal_0_$__cuda_sm20_div_rn_f64_full,@function
        .size           $__internal_0_$__cuda_sm20_div_rn_f64_full,(.L_x_32 - $__internal_0_$__cuda_sm20_div_rn_f64_full)
$__internal_0_$__cuda_sm20_div_rn_f64_full:
[C---:B------:R-:W-:Y:S01]  /*05e0*/  FSETP.GEU.AND P0, PT, |R9|.reuse, 1.469367938527859385e-39, PT ;  /* 0x001000000900780b */ /* 0x040fe20003f0e200 */
[----:B------:R-:W-:Y:S01]  /*05f0*/  IMAD.MOV.U32 R16, RZ, RZ, 0x1 ;  /* 0x00000001ff107424 */ /* 0x000fe200078e00ff */
[----:B------:R-:W-:Y:S01]  /*0600*/  LOP3.LUT R10, R9, 0x800fffff, RZ, 0xc0, !PT ;  /* 0x800fffff090a7812 */ /* 0x000fe200078ec0ff */
[----:B------:R-:W-:Y:S01]  /*0610*/  IMAD.MOV.U32 R24, RZ, RZ, 0x1ca00000 ;  /* 0x1ca00000ff187424 */ /* 0x000fe200078e00ff */
[C---:B------:R-:W-:Y:S01]  /*0620*/  FSETP.GEU.AND P2, PT, |R7|.reuse, 1.469367938527859385e-39, PT ;  /* 0x001000000700780b */ /* 0x040fe20003f4e200 */
[----:B------:R-:W-:Y:S01]  /*0630*/  BSSY.RECONVERGENT B1, `(.L_x_4) ;  /* 0x0000052000017945 */ /* 0x000fe20003800200 */
[----:B------:R-:W-:Y:S01]  /*0640*/  LOP3.LUT R11, R10, 0x3ff00000, RZ, 0xfc, !PT ;  /* 0x3ff000000a0b7812 */ /* 0x000fe200078efcff */
[----:B------:R-:W-:Y:S01]  /*0650*/  IMAD.MOV.U32 R10, RZ, RZ, R8 ;  /* 0x000000ffff0a7224 */ /* 0x000fe200078e0008 */
[----:B------:R-:W-:Y:S02]  /*0660*/  LOP3.LUT R5, R7, 0x7ff00000, RZ, 0xc0, !PT ;  /* 0x7ff0000007057812 */ /* 0x000fe400078ec0ff */
[----:B------:R-:W-:-:S03]  /*0670*/  LOP3.LUT R26, R9, 0x7ff00000, RZ, 0xc0, !PT ;  /* 0x7ff00000091a7812 */ /* 0x000fc600078ec0ff */
[----:B------:R-:W-:Y:S01]  /*0680*/  @!P0 DMUL R10, R8, 8.98846567431157953865e+307 ;  /* 0x7fe00000080a8828 */ /* 0x000fe20000000000 */
[----:B------:R-:W-:Y:S01]  /*0690*/  ISETP.GE.U32.AND P1, PT, R5, R26, PT ;  /* 0x0000001a0500720c */ /* 0x000fe20003f26070 */
[----:B------:R-:W-:Y:S02]  /*06a0*/  IMAD.MOV.U32 R25, RZ, RZ, R5 ;  /* 0x000000ffff197224 */ /* 0x000fe400078e0005 */
[----:B------:R-:W-:Y:S01]  /*06b0*/  @!P2 LOP3.LUT R20, R9, 0x7ff00000, RZ, 0xc0, !PT ;  /* 0x7ff000000914a812 */ /* 0x000fe200078ec0ff */
[----:B------:R-:W-:Y:S01]  /*06c0*/  @!P2 IMAD.MOV.U32 R22, RZ, RZ, RZ ;  /* 0x000000ffff16a224 */ /* 0x000fe200078e00ff */
[----:B------:R-:W0:Y:S02]  /*06d0*/  MUFU.RCP64H R17, R11 ;  /* 0x0000000b00117308 */ /* 0x000e240000001800 */
[----:B------:R-:W-:Y:S02]  /*06e0*/  @!P2 ISETP.GE.U32.AND P3, PT, R5, R20, PT ;  /* 0x000000140500a20c */ /* 0x000fe40003f66070 */
[----:B------:R-:W-:-:S02]  /*06f0*/  @!P0 LOP3.LUT R26, R11, 0x7ff00000, RZ, 0xc0, !PT ;  /* 0x7ff000000b1a8812 */ /* 0x000fc400078ec0ff */
[----:B------:R-:W-:-:S03]  /*0700*/  @!P2 SEL R21, R24, 0x63400000, !P3 ;  /* 0x634000001815a807 */ /* 0x000fc60005800000 */
[----:B------:R-:W-:Y:S01]  /*0710*/  VIADD R27, R26, 0xffffffff ;  /* 0xffffffff1a1b7836 */ /* 0x000fe20000000000 */
[----:B------:R-:W-:-:S04]  /*0720*/  @!P2 LOP3.LUT R21, R21, 0x80000000, R7, 0xf8, !PT ;  /* 0x800000001515a812 */ /* 0x000fc800078ef807 */
[----:B------:R-:W-:Y:S01]  /*0730*/  @!P2 LOP3.LUT R23, R21, 0x100000, RZ, 0xfc, !PT ;  /* 0x001000001517a812 */ /* 0x000fe200078efcff */
[----:B0-----:R-:W-:-:S08]  /*0740*/  DFMA R18, R16, -R10, 1 ;  /* 0x3ff000001012742b */ /* 0x001fd0000000080a */
[----:B------:R-:W-:-:S08]  /*0750*/  DFMA R18, R18, R18, R18 ;  /* 0x000000121212722b */ /* 0x000fd00000000012 */
[----:B------:R-:W-:Y:S01]  /*0760*/  DFMA R18, R16, R18, R16 ;  /* 0x000000121012722b */ /* 0x000fe20000000010 */
[----:B------:R-:W-:Y:S01]  /*0770*/  SEL R17, R24, 0x63400000, !P1 ;  /* 0x6340000018117807 */ /* 0x000fe20004800000 */
[----:B------:R-:W-:-:S03]  /*0780*/  IMAD.MOV.U32 R16, RZ, RZ, R6 ;  /* 0x000000ffff107224 */ /* 0x000fc600078e0006 */
[----:B------:R-:W-:-:S03]  /*0790*/  LOP3.LUT R17, R17, 0x800fffff, R7, 0xf8, !PT ;  /* 0x800fffff11117812 */ /* 0x000fc600078ef807 */
[----:B------:R-:W-:-:S03]  /*07a0*/  DFMA R20, R18, -R10, 1 ;  /* 0x3ff000001214742b */ /* 0x000fc6000000080a */
[----:B------:R-:W-:-:S05]  /*07b0*/  @!P2 DFMA R16, R16, 2, -R22 ;  /* 0x400000001010a82b */ /* 0x000fca0000000816 */
[----:B------:R-:W-:-:S05]  /*07c0*/  DFMA R18, R18, R20, R18 ;  /* 0x000000141212722b */ /* 0x000fca0000000012 */
[----:B------:R-:W-:-:S03]  /*07d0*/  @!P2 LOP3.LUT R25, R17, 0x7ff00000, RZ, 0xc0, !PT ;  /* 0x7ff000001119a812 */ /* 0x000fc600078ec0ff */
[----:B------:R-:W-:Y:S02]  /*07e0*/  DMUL R20, R18, R16 ;  /* 0x0000001012147228 */ /* 0x000fe40000000000 */
[----:B------:R-:W-:-:S05]  /*07f0*/  VIADD R22, R25, 0xffffffff ;  /* 0xffffffff19167836 */ /* 0x000fca0000000000 */
[----:B------:R-:W-:Y:S01]  /*0800*/  ISETP.GT.U32.AND P0, PT, R22, 0x7feffffe, PT ;  /* 0x7feffffe1600780c */ /* 0x000fe20003f04070 */
[----:B------:R-:W-:-:S03]  /*0810*/  DFMA R22, R20, -R10, R16 ;  /* 0x8000000a1416722b */ /* 0x000fc60000000010 */
[----:B------:R-:W-:-:S05]  /*0820*/  ISETP.GT.U32.OR P0, PT, R27, 0x7feffffe, P0 ;  /* 0x7feffffe1b00780c */ /* 0x000fca0000704470 */
[----:B------:R-:W-:-:S08]  /*0830*/  DFMA R22, R18, R22, R20 ;  /* 0x000000161216722b */ /* 0x000fd00000000014 */
[----:B------:R-:W-:Y:S05]  /*0840*/  @P0 BRA `(.L_x_5) ;  /* 0x00000000006c0947 */ /* 0x000fea0003800000 */
[----:B------:R-:W-:-:S04]  /*0850*/  LOP3.LUT R18, R9, 0x7ff00000, RZ, 0xc0, !PT ;  /* 0x7ff0000009127812 */ /* 0x000fc800078ec0ff */
[CC--:B------:R-:W-:Y:S02]  /*0860*/  VIADDMNMX R6, R5.reuse, -R18.reuse, 0xb9600000, !PT ;  /* 0xb960000005067446 */ /* 0x0c0fe40007800912 */
[----:B------:R-:W-:Y:S02]  /*0870*/  ISETP.GE.U32.AND P0, PT, R5, R18, PT ;  /* 0x000000120500720c */ /* 0x000fe40003f06070 */
[----:B------:R-:W-:Y:S01]  /*0880*/  VIMNMX R5, PT, PT, R6, 0x46a00000, PT ;  /* 0x46a0000006057848 */ /* 0x000fe20003fe0100 */
[----:B------:R-:W-:Y:S01]  /*0890*/  IMAD.MOV.U32 R6, RZ, RZ, RZ ;  /* 0x000000ffff067224 */ /* 0x000fe200078e00ff */
[----:B------:R-:W-:-:S05]  /*08a0*/  SEL R24, R24, 0x63400000, !P0 ;  /* 0x6340000018187807 */ /* 0x000fca0004000000 */
[----:B------:R-:W-:-:S04]  /*08b0*/  IMAD.IADD R5, R5, 0x1, -R24 ;  /* 0x0000000105057824 */ /* 0x000fc800078e0a18 */
[----:B------:R-:W-:-:S06]  /*08c0*/  VIADD R7, R5, 0x7fe00000 ;  /* 0x7fe0000005077836 */ /* 0x000fcc0000000000 */
[----:B------:R-:W-:-:S10]  /*08d0*/  DMUL R18, R22, R6 ;  /* 0x0000000616127228 */ /* 0x000fd40000000000 */
[----:B------:R-:W-:-:S13]  /*08e0*/  FSETP.GTU.AND P0, PT, |R19|, 1.469367938527859385e-39, PT ;  /* 0x001000001300780b */ /* 0x000fda0003f0c200 */
[----:B------:R-:W-:Y:S05]  /*08f0*/  @P0 BRA `(.L_x_6) ;  /* 0x0000000000940947 */ /* 0x000fea0003800000 */
[----:B------:R-:W-:Y:S01]  /*0900*/  DFMA R10, R22, -R10, R16 ;  /* 0x8000000a160a722b */ /* 0x000fe20000000010 */
[----:B------:R-:W-:-:S09]  /*0910*/  IMAD.MOV.U32 R8, RZ, RZ, RZ ;  /* 0x000000ffff087224 */ /* 0x000fd200078e00ff */
[C---:B------:R-:W-:Y:S02]  /*0920*/  FSETP.NEU.AND P0, PT, R11.reuse, RZ, PT ;  /* 0x000000ff0b00720b */ /* 0x040fe40003f0d000 */
[----:B------:R-:W-:-:S04]  /*0930*/  LOP3.LUT R17, R11, 0x80000000, R9, 0x48, !PT ;  /* 0x800000000b117812 */ /* 0x000fc800078e4809 */
[----:B------:R-:W-:-:S07]  /*0940*/  LOP3.LUT R9, R17, R7, RZ, 0xfc, !PT ;  /* 0x0000000711097212 */ /* 0x000fce00078efcff */
[----:B------:R-:W-:Y:S05]  /*0950*/  @!P0 BRA `(.L_x_6) ;  /* 0x00000000007c8947 */ /* 0x000fea0003800000 */
[----:B------:R-:W-:Y:S01]  /*0960*/  IMAD.MOV R7, RZ, RZ, -R5 ;  /* 0x000000ffff077224 */ /* 0x000fe200078e0a05 */
[----:B------:R-:W-:Y:S01]  /*0970*/  DMUL.RP R8, R22, R8 ;  /* 0x0000000816087228 */ /* 0x000fe20000008000 */
[----:B------:R-:W-:Y:S01]  /*0980*/  IMAD.MOV.U32 R6, RZ, RZ, RZ ;  /* 0x000000ffff067224 */ /* 0x000fe200078e00ff */
[----:B------:R-:W-:-:S05]  /*0990*/  IADD3 R5, PT, PT, -R5, -0x43300000, RZ ;  /* 0xbcd0000005057810 */ /* 0x000fca0007ffe1ff */
[----:B------:R-:W-:-:S03]  /*09a0*/  DFMA R6, R18, -R6, R22 ;  /* 0x800000061206722b */ /* 0x000fc60000000016 */
[----:B------:R-:W-:-:S07]  /*09b0*/  LOP3.LUT R17, R9, R17, RZ, 0x3c, !PT ;  /* 0x0000001109117212 */ /* 0x000fce00078e3cff */
[----:B------:R-:W-:-:S04]  /*09c0*/  FSETP.NEU.AND P0, PT, |R7|, R5, PT ;  /* 0x000000050700720b */ /* 0x000fc80003f0d200 */
[----:B------:R-:W-:Y:S02]  /*09d0*/  FSEL R18, R8, R18, !P0 ;  /* 0x0000001208127208 */ /* 0x000fe40004000000 */
[----:B------:R-:W-:Y:S01]  /*09e0*/  FSEL R19, R17, R19, !P0 ;  /* 0x0000001311137208 */ /* 0x000fe20004000000 */
[----:B------:R-:W-:Y:S06]  /*09f0*/  BRA `(.L_x_6) ;  /* 0x0000000000547947 */ /* 0x000fec0003800000 */
.L_x_5:
[----:B------:R-:W-:-:S14]  /*0a00*/  DSETP.NAN.AND P0, PT, R6, R6, PT ;  /* 0x000000060600722a */ /* 0x000fdc0003f08000 */
[----:B------:R-:W-:Y:S05]  /*0a10*/  @P0 BRA `(.L_x_7) ;  /* 0x0000000000440947 */ /* 0x000fea0003800000 */
[----:B------:R-:W-:-:S14]  /*0a20*/  DSETP.NAN.AND P0, PT, R8, R8, PT ;  /* 0x000000080800722a */ /* 0x000fdc0003f08000 */
[----:B------:R-:W-:Y:S05]  /*0a30*/  @P0 BRA `(.L_x_8) ;  /* 0x0000000000300947 */ /* 0x000fea0003800000 */
[----:B------:R-:W-:Y:S01]  /*0a40*/  ISETP.NE.AND P0, PT, R25, R26, PT ;  /* 0x0000001a1900720c */ /* 0x000fe20003f05270 */
[----:B------:R-:W-:Y:S02]  /*0a50*/  IMAD.MOV.U32 R18, RZ, RZ, 0x0 ;  /* 0x00000000ff127424 */ /* 0x000fe400078e00ff */
[----:B------:R-:W-:-:S10]  /*0a60*/  IMAD.MOV.U32 R19, RZ, RZ, -0x80000 ;  /* 0xfff80000ff137424 */ /* 0x000fd400078e00ff */
[----:B------:R-:W-:Y:S05]  /*0a70*/  @!P0 BRA `(.L_x_6) ;  /* 0x0000000000348947 */ /* 0x000fea0003800000 */
[----:B------:R-:W-:Y:S02]  /*0a80*/  ISETP.NE.AND P0, PT, R25, 0x7ff00000, PT ;  /* 0x7ff000001900780c */ /* 0x000fe40003f05270 */
[----:B------:R-:W-:Y:S02]  /*0a90*/  LOP3.LUT R19, R7, 0x80000000, R9, 0x48, !PT ;  /* 0x8000000007137812 */ /* 0x000fe400078e4809 */
[----:B------:R-:W-:-:S13]  /*0aa0*/  ISETP.EQ.OR P0, PT, R26, RZ, !P0 ;  /* 0x000000ff1a00720c */ /* 0x000fda0004702670 */
[----:B------:R-:W-:Y:S01]  /*0ab0*/  @P0 LOP3.LUT R5, R19, 0x7ff00000, RZ, 0xfc, !PT ;  /* 0x7ff0000013050812 */ /* 0x000fe200078efcff */
[----:B------:R-:W-:Y:S02]  /*0ac0*/  @!P0 IMAD.MOV.U32 R18, RZ, RZ, RZ ;  /* 0x000000ffff128224 */ /* 0x000fe400078e00ff */
[----:B------:R-:W-:Y:S02]  /*0ad0*/  @P0 IMAD.MOV.U32 R18, RZ, RZ, RZ ;  /* 0x000000ffff120224 */ /* 0x000fe400078e00ff */
[----:B------:R-:W-:Y:S01]  /*0ae0*/  @P0 IMAD.MOV.U32 R19, RZ, RZ, R5 ;  /* 0x000000ffff130224 */ /* 0x000fe200078e0005 */
[----:B------:R-:W-:Y:S06]  /*0af0*/  BRA `(.L_x_6) ;  /* 0x0000000000147947 */ /* 0x000fec0003800000 */
.L_x_8:
[----:B------:R-:W-:Y:S01]  /*0b00*/  LOP3.LUT R19, R9, 0x80000, RZ, 0xfc, !PT ;  /* 0x0008000009137812 */ /* 0x000fe200078efcff */
[----:B------:R-:W-:Y:S01]  /*0b10*/  IMAD.MOV.U32 R18, RZ, RZ, R8 ;  /* 0x000000ffff127224 */ /* 0x000fe200078e0008 */
[----:B------:R-:W-:Y:S06]  /*0b20*/  BRA `(.L_x_6) ;  /* 0x0000000000087947 */ /* 0x000fec0003800000 */
.L_x_7:
[----:B------:R-:W-:Y:S01]  /*0b30*/  LOP3.LUT R19, R7, 0x80000, RZ, 0xfc, !PT ;  /* 0x0008000007137812 */ /* 0x000fe200078efcff */
[----:B------:R-:W-:-:S07]  /*0b40*/  IMAD.MOV.U32 R18, RZ, RZ, R6 ;  /* 0x000000ffff127224 */ /* 0x000fce00078e0006 */
.L_x_6:
[----:B------:R-:W-:Y:S05]  /*0b50*/  BSYNC.RECONVERGENT B1 ;  /* 0x0000000000017941 */ /* 0x000fea0003800200 */
.L_x_4:
[----:B------:R-:W-:Y:S02]  /*0b60*/  IMAD.MOV.U32 R6, RZ, RZ, R0 ;  /* 0x000000ffff067224 */ /* 0x000fe400078e0000 */
[----:B------:R-:W-:-:S04]  /*0b70*/  IMAD.MOV.U32 R7, RZ, RZ, 0x0 ;  /* 0x00000000ff077424 */ /* 0x000fc800078e00ff */
[----:B------:R-:W-:Y:S05]  /*0b80*/  RET.REL.NODEC R6 `(_Z10getEFieldsPdS_S_ddi) ;  /* 0xfffffff4061c7950 */ /* 0x000fea0003c3ffff */
.L_x_9:
[----:B------:R-:W-:-:S00]  /*0b90*/  BRA `(.L_x_9) ;  /* 0xfffffffc00fc7947 */ /* 0x000fc0000383ffff */
[----:B------:R-:W-:-:S00]  /*0ba0*/  NOP ;  /* 0x0000000000007918 */ /* 0x000fc00000000000 */
        /* <DEDUP_REMOVED lines=13> */
.L_x_32:


//--------------------- .text._Z6updatePdS_bPbiiddi --------------------------
	.section	.text._Z6updatePdS_bPbiiddi,"ax",@progbits
	.align	128
        .global         _Z6updatePdS_bPbiiddi
        .type           _Z6updatePdS_bPbiiddi,@function
        .size           _Z6updatePdS_bPbiiddi,(.L_x_33 - _Z6updatePdS_bPbiiddi)
        .other          _Z6updatePdS_bPbiiddi,@"STO_CUDA_ENTRY STV_DEFAULT"
_Z6updatePdS_bPbiiddi:
.text._Z6updatePdS_bPbiiddi:
[----:B------:R-:W-:Y:S01]  /*0000*/  LDC R1, c[0x0][0x37c] ;  /* 0x0000df00ff017b82 */ /* 0x000fe20000000800 */
[----:B------:R-:W0:Y:S01]  /*0010*/  S2R R7, SR_CTAID.Y ;  /* 0x0000000000077919 */ /* 0x000e220000002600 */
[----:B------:R-:W1:Y:S06]  /*0020*/  LDCU.64 UR12, c[0x0][0x3a0] ;  /* 0x00007400ff0c77ac */ /* 0x000e6c0008000a00 */
[----:B------:R-:W2:Y:S01]  /*0030*/  S2UR UR5, SR_CgaCtaId ;  /* 0x00000000000579c3 */ /* 0x000ea20000008800 */
[----:B------:R-:W-:Y:S01]  /*0040*/  BSSY.RECONVERGENT B1, `(.L_x_10) ;  /* 0x0000024000017945 */ /* 0x000fe20003800200 */
[----:B------:R-:W0:Y:S01]  /*0050*/  S2R R2, SR_TID.Y ;  /* 0x0000000000027919 */ /* 0x000e220000002200 */
[----:B------:R-:W3:Y:S02]  /*0060*/  LDCU UR10, c[0x0][0x3b8] ;  /* 0x00007700ff0a77ac */ /* 0x000ee40008000800 */
[----:B------:R-:W-:Y:S01]  /*0070*/  BSSY.RELIABLE B0, `(.L_x_11) ;  /* 0x000001b000007945 */ /* 0x000fe20003800100 */
[----:B------:R-:W4:Y:S01]  /*0080*/  S2R R8, SR_CTAID.X ;  /* 0x0000000000087919 */ /* 0x000f220000002500 */
[----:B------:R-:W-:Y:S01]  /*0090*/  UMOV UR4, 0x400 ;  /* 0x0000040000047882 */ /* 0x000fe20000000000 */
[----:B------:R-:W0:Y:S01]  /*00a0*/  LDCU.64 UR8, c[0x0][0x358] ;  /* 0x00006b00ff0877ac */ /* 0x000e220008000a00 */
[----:B------:R-:W4:Y:S01]  /*00b0*/  S2R R3, SR_TID.X ;  /* 0x0000000000037919 */ /* 0x000f220000002100 */
[----:B-1----:R-:W-:-:S02]  /*00c0*/  UIADD3 UR7, UPT, UPT, UR13, 0x2, URZ ;  /* 0x000000020d077890 */ /* 0x002fc4000fffe0ff */
[----:B------:R-:W-:Y:S02]  /*00d0*/  UIADD3 UR6, UPT, UPT, UR12, 0x2, URZ ;  /* 0x000000020c067890 */ /* 0x000fe4000fffe0ff */
[----:B--2---:R-:W-:Y:S01]  /*00e0*/  ULEA UR4, UR5, UR4, 0x18 ;  /* 0x0000000405047291 */ /* 0x004fe2000f8ec0ff */
[----:B0-----:R-:W-:-:S05]  /*00f0*/  IMAD R0, R7, 0x10, R2 ;  /* 0x0000001007007824 */ /* 0x001fca00078e0202 */
[----:B------:R-:W-:Y:S01]  /*0100*/  ISETP.GE.AND P0, PT, R0, UR7, PT ;  /* 0x0000000700007c0c */ /* 0x000fe2000bf06270 */
[--C-:B----4-:R-:W-:Y:S02]  /*0110*/  IMAD R5, R8, 0x10, R3.reuse ;  /* 0x0000001008057824 */ /* 0x110fe400078e0203 */
[----:B------:R-:W-:Y:S02]  /*0120*/  IMAD R4, R2, 0x12, R3 ;  /* 0x0000001202047824 */ /* 0x000fe400078e0203 */
[----:B---3--:R-:W-:Y:S01]  /*0130*/  IMAD R8, R8, UR10, R7 ;  /* 0x0000000a08087c24 */ /* 0x008fe2000f8e0207 */
[----:B------:R-:W-:Y:S02]  /*0140*/  ISETP.GE.OR P0, PT, R5, UR6, P0 ;  /* 0x0000000605007c0c */ /* 0x000fe40008706670 */
[----:B------:R-:W-:Y:S01]  /*0150*/  LEA R4, R4, UR4, 0x3 ;  /* 0x0000000404047c11 */ /* 0x000fe2000f8e18ff */
[----:B------:R-:W-:-:S10]  /*0160*/  IMAD.SHL.U32 R10, R8, 0x2, RZ ;  /* 0x00000002080a7824 */ /* 0x000fd400078e00ff */
[----:B------:R-:W-:Y:S05]  /*0170*/  @P0 BRA `(.L_x_12) ;  /* 0x00000000001c0947 */ /* 0x000fea0003800000 */
[----:B------:R-:W-:-:S13]  /*0180*/  ISETP.NE.AND P0, PT, R5, RZ, PT ;  /* 0x000000ff0500720c */ /* 0x000fda0003f05270 */
[----:B------:R-:W-:Y:S05]  /*0190*/  @!P0 BRA `(.L_x_13) ;  /* 0x0000000000208947 */ /* 0x000fea0003800000 */
[----:B------:R-:W0:Y:S01]  /*01a0*/  LDC.64 R6, c[0x0][0x380] ;  /* 0x0000e000ff067b82 */ /* 0x000e220000000a00 */
[----:B------:R-:W-:-:S04]  /*01b0*/  IMAD R9, R0, UR6, R5 ;  /* 0x0000000600097c24 */ /* 0x000fc8000f8e0205 */
[----:B0-----:R-:W-:-:S06]  /*01c0*/  IMAD.WIDE R6, R9, 0x8, R6 ;  /* 0x0000000809067825 */ /* 0x001fcc00078e0206 */
[----:B------:R-:W2:Y:S04]  /*01d0*/  LDG.E.64 R6, desc[UR8][R6.64] ;  /* 0x0000000806067981 */ /* 0x000ea8000c1e1b00 */
[----:B--2---:R0:W-:Y:S02]  /*01e0*/  STS.64 [R4], R6 ;  /* 0x0000000604007388 */ /* 0x0041e40000000a00 */
.L_x_12:
[----:B------:R-:W-:-:S13]  /*01f0*/  ISETP.NE.AND P0, PT, R5, RZ, PT ;  /* 0x000000ff0500720c */ /* 0x000fda0003f05270 */
[----:B------:R-:W-:Y:S05]  /*0200*/  @P0 BREAK.RELIABLE B0 ;  /* 0x0000000000000942 */ /* 0x000fea0003800100 */
[----:B------:R-:W-:Y:S05]  /*0210*/  @P0 BRA `(.L_x_14) ;  /* 0x0000000000180947 */ /* 0x000fea0003800000 */
.L_x_13:
[----:B------:R-:W-:Y:S05]  /*0220*/  BSYNC.RELIABLE B0 ;  /* 0x0000000000007941 */ /* 0x000fea0003800100 */
.L_x_11:
[----:B0-----:R-:W0:Y:S01]  /*0230*/  LDC.64 R6, c[0x0][0x380] ;  /* 0x0000e000ff067b82 */ /* 0x001e220000000a00 */
[----:B------:R-:W-:-:S04]  /*0240*/  IMAD R9, R0, UR6, RZ ;  /* 0x0000000600097c24 */ /* 0x000fc8000f8e02ff */
[----:B0-----:R-:W-:-:S06]  /*0250*/  IMAD.WIDE R6, R9, 0x8, R6 ;  /* 0x0000000809067825 */ /* 0x001fcc00078e0206 */
[----:B------:R-:W2:Y:S04]  /*0260*/  LDG.E.64 R6, desc[UR8][R6.64+0x8] ;  /* 0x0000080806067981 */ /* 0x000ea8000c1e1b00 */
[----:B--2---:R1:W-:Y:S02]  /*0270*/  STS.64 [R4], R6 ;  /* 0x0000000604007388 */ /* 0x0043e40000000a00 */
.L_x_14:
[----:B------:R-:W-:Y:S05]  /*0280*/  BSYNC.RECONVERGENT B1 ;  /* 0x0000000000017941 */ /* 0x000fea0003800200 */
.L_x_10:
[----:B------:R-:W-:Y:S05]  /*0290*/  WARPSYNC.ALL ;  /* 0x0000000000007948 */ /* 0x000fea0003800000 */
[----:B------:R-:W2:Y:S01]  /*02a0*/  LDCU.U8 UR4, c[0x0][0x390] ;  /* 0x00007200ff0477ac */ /* 0x000ea20008000000 */
[----:B01----:R-:W-:Y:S01]  /*02b0*/  LEA.HI R6, R5, R5, RZ, 0x1 ;  /* 0x0000000505067211 */ /* 0x003fe200078f08ff */
[----:B------:R-:W0:Y:S01]  /*02c0*/  LDC.64 R14, c[0x0][0x398] ;  /* 0x0000e600ff0e7b82 */ /* 0x000e220000000a00 */
[----:B------:R-:W-:Y:S02]  /*02d0*/  LOP3.LUT R7, R2, 0x1, RZ, 0xc0, !PT ;  /* 0x0000000102077812 */ /* 0x000fe400078ec0ff */
[----:B------:R-:W-:-:S02]  /*02e0*/  LOP3.LUT R6, R6, 0xfffffffe, RZ, 0xc0, !PT ;  /* 0xfffffffe06067812 */ /* 0x000fc400078ec0ff */
[----:B------:R-:W-:-:S03]  /*02f0*/  LEA R8, R8, 0x1, 0x1 ;  /* 0x0000000108087811 */ /* 0x000fc600078e08ff */
[----:B------:R-:W-:Y:S01]  /*0300*/  IMAD.IADD R6, R5, 0x1, -R6 ;  /* 0x0000000105067824 */ /* 0x000fe200078e0a06 */
[----:B------:R-:W-:Y:S04]  /*0310*/  BAR.SYNC.DEFER_BLOCKING 0x0 ;  /* 0x0000000000007b1d */ /* 0x000fe80000010000 */
[----:B------:R-:W-:Y:S01]  /*0320*/  ISETP.NE.AND P1, PT, R6, R7, PT ;  /* 0x000000070600720c */ /* 0x000fe20003f25270 */
[----:B------:R-:W-:Y:S01]  /*0330*/  IMAD.MOV.U32 R7, RZ, RZ, 0x1 ;  /* 0x00000001ff077424 */ /* 0x000fe200078e00ff */
[----:B--2---:R-:W-:Y:S02]  /*0340*/  UPRMT UR4, UR4, 0x8880, URZ ;  /* 0x0000888004047896 */ /* 0x004fe400080000ff */
[----:B------:R-:W-:-:S04]  /*0350*/  SEL R6, RZ, 0x1, P1 ;  /* 0x00000001ff067807 */ /* 0x000fc80000800000 */
[----:B------:R-:W-:Y:S02]  /*0360*/  ISETP.NE.AND P0, PT, RZ, UR4, PT ;  /* 0x00000004ff007c0c */ /* 0x000fe4000bf05270 */
[----:B------:R-:W-:-:S11]  /*0370*/  ISETP.NE.AND P1, PT, R6, UR4, PT ;  /* 0x0000000406007c0c */ /* 0x000fd6000bf25270 */
[----:B------:R-:W-:-:S05]  /*0380*/  @!P0 IMAD.MOV R8, RZ, RZ, R10 ;  /* 0x000000ffff088224 */ /* 0x000fca00078e020a */
[----:B0-----:R-:W-:-:S04]  /*0390*/  IADD3 R14, P0, PT, R14, R8, RZ ;  /* 0x000000080e0e7210 */ /* 0x001fc80007f1e0ff */
[----:B------:R-:W-:-:S05]  /*03a0*/  LEA.HI.X.SX32 R15, R8, R15, 0x1, P0 ;  /* 0x0000000f080f7211 */ /* 0x000fca00000f0eff */
[----:B------:R0:W-:Y:S01]  /*03b0*/  @!P1 STG.E.U8 desc[UR8][R14.64], R7 ;  /* 0x000000070e009986 */ /* 0x0001e2000c101108 */
[----:B------:R-:W-:Y:S06]  /*03c0*/  BAR.SYNC.DEFER_BLOCKING 0x0 ;  /* 0x0000000000007b1d */ /* 0x000fec0000010000 */
[----:B------:R-:W-:Y:S05]  /*03d0*/  @P1 EXIT ;  /* 0x000000000000194d */ /* 0x000fea0003800000 */
[----:B------:R-:W-:-:S04]  /*03e0*/  ISETP.NE.AND P0, PT, R2, RZ, PT ;  /* 0x000000ff0200720c */ /* 0x000fc80003f05270 */
[----:B------:R-:W-:-:S04]  /*03f0*/  ISETP.EQ.OR P0, PT, R3, RZ, !P0 ;  /* 0x000000ff0300720c */ /* 0x000fc80004702670 */
[----:B------:R-:W-:-:S04]  /*0400*/  ISETP.EQ.OR P0, PT, R3, 0x11, P0 ;  /* 0x000000110300780c */ /* 0x000fc80000702670 */
[----:B------:R-:W-:-:S13]  /*0410*/  ISETP.EQ.OR P0, PT, R2, 0x11, P0 ;  /* 0x000000110200780c */ /* 0x000fda0000702670 */
[----:B------:R-:W-:Y:S05]  /*0420*/  @P0 EXIT ;  /* 0x000000000000094d */ /* 0x000fea0003800000 */
[----:B------:R-:W-:-:S04]  /*0430*/  ISETP.GT.AND P0, PT, R0, UR13, PT ;  /* 0x0000000d00007c0c */ /* 0x000fc8000bf04270 */
[----:B------:R-:W-:-:S04]  /*0440*/  ISETP.GT.OR P0, PT, R5, UR12, P0 ;  /* 0x0000000c05007c0c */ /* 0x000fc80008704670 */
[----:B------:R-:W-:-:S13]  /*0450*/  ISETP.EQ.OR P0, PT, R5, RZ, P0 ;  /* 0x000000ff0500720c */ /* 0x000fda0000702670 */
[----:B------:R-:W-:Y:S05]  /*0460*/  @P0 EXIT ;  /* 0x000000000000094d */ /* 0x000fea0003800000 */
[----:B0-----:R-:W0:Y:S01]  /*0470*/  LDC.64 R6, c[0x0][0x3b0] ;  /* 0x0000ec00ff067b82 */ /* 0x001e220000000a00 */
[----:B------:R-:W-:Y:S01]  /*0480*/  IMAD.MOV.U32 R8, RZ, RZ, 0x1 ;  /* 0x00000001ff087424 */ /* 0x000fe200078e00ff */
[----:B------:R-:W-:Y:S06]  /*0490*/  BSSY.RECONVERGENT B1, `(.L_x_15) ;  /* 0x000001f000017945 */ /* 0x000fec0003800200 */
[----:B------:R-:W1:Y:S08]  /*04a0*/  LDC.64 R2, c[0x0][0x3a8] ;  /* 0x0000ea00ff027b82 */ /* 0x000e700000000a00 */
[----:B------:R-:W2:Y:S01]  /*04b0*/  LDC.64 R18, c[0x0][0x388] ;  /* 0x0000e200ff127b82 */ /* 0x000ea20000000a00 */
[----:B0-----:R-:W-:-:S08]  /*04c0*/  DMUL R6, R6, R6 ;  /* 0x0000000606067228 */ /* 0x001fd00000000000 */
[----:B-1----:R-:W-:-:S08]  /*04d0*/  DFMA R6, R2, R2, R6 ;  /* 0x000000020206722b */ /* 0x002fd00000000006 */
[----:B------:R-:W-:Y:S02]  /*04e0*/  DADD R12, R6, R6 ;  /* 0x00000000060c7229 */ /* 0x000fe40000000006 */
[----:B------:R-:W0:Y:S04]  /*04f0*/  LDS.64 R6, [R4+-0x90] ;  /* 0xffff700004067984 */ /* 0x000e280000000a00 */
[----:B------:R-:W1:Y:S02]  /*0500*/  MUFU.RCP64H R9, R13 ;  /* 0x0000000d00097308 */ /* 0x000e640000001800 */
[----:B-1----:R-:W-:-:S08]  /*0510*/  DFMA R10, -R12, R8, 1 ;  /* 0x3ff000000c0a742b */ /* 0x002fd00000000108 */
[----:B------:R-:W-:-:S08]  /*0520*/  DFMA R10, R10, R10, R10 ;  /* 0x0000000a0a0a722b */ /* 0x000fd0000000000a */
[----:B------:R-:W-:Y:S02]  /*0530*/  DFMA R10, R8, R10, R8 ;  /* 0x0000000a080a722b */ /* 0x000fe40000000008 */
[----:B0-----:R-:W-:-:S06]  /*0540*/  DMUL R6, R6, R2 ;  /* 0x0000000206067228 */ /* 0x001fcc0000000000 */
[----:B------:R-:W-:Y:S02]  /*0550*/  DFMA R8, -R12, R10, 1 ;  /* 0x3ff000000c08742b */ /* 0x000fe4000000010a */
[----:B------:R-:W-:-:S06]  /*0560*/  DMUL R16, R6, R2 ;  /* 0x0000000206107228 */ /* 0x000fcc0000000000 */
[----:B------:R-:W-:Y:S01]  /*0570*/  DFMA R8, R10, R8, R10 ;  /* 0x000000080a08722b */ /* 0x000fe2000000000a */
[----:B------:R0:W1:Y:S03]  /*0580*/  LDS.64 R10, [R4] ;  /* 0x00000000040a7984 */ /* 0x0000660000000a00 */
[----:B------:R-:W-:-:S04]  /*0590*/  FSETP.GEU.AND P1, PT, |R17|, 6.5827683646048100446e-37, PT ;  /* 0x036000001100780b */ /* 0x000fc80003f2e200 */
[----:B------:R-:W-:-:S08]  /*05a0*/  DMUL R2, R16, R8 ;  /* 0x0000000810027228 */ /* 0x000fd00000000000 */
[----:B------:R-:W-:-:S08]  /*05b0*/  DFMA R6, -R12, R2, R16 ;  /* 0x000000020c06722b */ /* 0x000fd00000000110 */
[----:B------:R-:W-:Y:S01]  /*05c0*/  DFMA R2, R8, R6, R2 ;  /* 0x000000060802722b */ /* 0x000fe20000000002 */
[----:B------:R-:W-:-:S04]  /*05d0*/  IMAD R9, R0, UR6, R5 ;  /* 0x0000000600097c24 */ /* 0x000fc8000f8e0205 */
[----:B--2---:R-:W-:-:S05]  /*05e0*/  IMAD.WIDE R8, R9, 0x8, R18 ;  /* 0x0000000809087825 */ /* 0x004fca00078e0212 */
[----:B------:R-:W-:-:S05]  /*05f0*/  FFMA R6, RZ, R13, R3 ;  /* 0x0000000dff067223 */ /* 0x000fca0000000003 */
[----:B------:R-:W-:-:S13]  /*0600*/  FSETP.GT.AND P0, PT, |R6|, 1.469367938527859385e-39, PT ;  /* 0x001000000600780b */ /* 0x000fda0003f04200 */
[----:B01----:R-:W-:Y:S05]  /*0610*/  @P0 BRA P1, `(.L_x_16) ;  /* 0x0000000000180947 */ /* 0x003fea0000800000 */
[----:B------:R-:W-:Y:S01]  /*0620*/  IMAD.MOV.U32 R18, RZ, RZ, R12 ;  /* 0x000000ffff127224 */ /* 0x000fe200078e000c */
[----:B------:R-:W-:Y:S01]  /*0630*/  MOV R0, 0x660 ;  /* 0x0000066000007802 */ /* 0x000fe20000000f00 */
[----:B------:R-:W-:-:S07]  /*0640*/  IMAD.MOV.U32 R21, RZ, RZ, R13 ;  /* 0x000000ffff157224 */ /* 0x000fce00078e000d */
[----:B------:R-:W-:Y:S05]  /*0650*/  CALL.REL.NOINC `($__internal_1_$__cuda_sm20_div_rn_f64_full) ;  /* 0x0000000800407944 */ /* 0x000fea0003c00000 */
[----:B------:R-:W-:Y:S02]  /*0660*/  IMAD.MOV.U32 R2, RZ, RZ, R16 ;  /* 0x000000ffff027224 */ /* 0x000fe400078e0010 */
[----:B------:R-:W-:-:S07]  /*0670*/  IMAD.MOV.U32 R3, RZ, RZ, R17 ;  /* 0x000000ffff037224 */ /* 0x000fce00078e0011 */
.L_x_16:
[----:B------:R-:W-:Y:S05]  /*0680*/  BSYNC.RECONVERGENT B1 ;  /* 0x0000000000017941 */ /* 0x000fea0003800200 */
.L_x_15:
[----:B------:R-:W0:Y:S01]  /*0690*/  MUFU.RCP64H R17, R13 ;  /* 0x0000000d00117308 */ /* 0x000e220000001800 */
[----:B------:R-:W1:Y:S01]  /*06a0*/  LDS.64 R6, [R4+0x90] ;  /* 0x0000900004067984 */ /* 0x000e620000000a00 */
[----:B------:R-:W-:Y:S01]  /*06b0*/  IMAD.MOV.U32 R16, RZ, RZ, 0x1 ;  /* 0x00000001ff107424 */ /* 0x000fe200078e00ff */
[----:B------:R-:W1:Y:S01]  /*06c0*/  LDCU.64 UR4, c[0x0][0x3a8] ;  /* 0x00007500ff0477ac */ /* 0x000e620008000a00 */
[----:B------:R-:W-:Y:S04]  /*06d0*/  BSSY.RECONVERGENT B1, `(.L_x_17) ;  /* 0x0000015000017945 */ /* 0x000fe80003800200 */
[----:B0-----:R-:W-:-:S08]  /*06e0*/  DFMA R18, -R12, R16, 1 ;  /* 0x3ff000000c12742b */ /* 0x001fd00000000110 */
[----:B------:R-:W-:-:S08]  /*06f0*/  DFMA R18, R18, R18, R18 ;  /* 0x000000121212722b */ /* 0x000fd00000000012 */
[----:B------:R-:W-:Y:S02]  /*0700*/  DFMA R18, R16, R18, R16 ;  /* 0x000000121012722b */ /* 0x000fe40000000010 */
[----:B-1----:R-:W-:-:S06]  /*0710*/  DMUL R6, R6, UR4 ;  /* 0x0000000406067c28 */ /* 0x002fcc0008000000 */
[----:B------:R-:W-:Y:S02]  /*0720*/  DFMA R16, -R12, R18, 1 ;  /* 0x3ff000000c10742b */ /* 0x000fe40000000112 */
[----:B------:R-:W-:-:S06]  /*0730*/  DMUL R6, R6, UR4 ;  /* 0x0000000406067c28 */ /* 0x000fcc0008000000 */
[----:B------:R-:W-:-:S08]  /*0740*/  DFMA R20, R18, R16, R18 ;  /* 0x000000101214722b */ /* 0x000fd00000000012 */
[----:B------:R-:W-:Y:S01]  /*0750*/  DMUL R16, R20, R6 ;  /* 0x0000000614107228 */ /* 0x000fe20000000000 */
[----:B------:R-:W-:-:S07]  /*0760*/  FSETP.GEU.AND P1, PT, |R7|, 6.5827683646048100446e-37, PT ;  /* 0x036000000700780b */ /* 0x000fce0003f2e200 */
[----:B------:R-:W-:-:S08]  /*0770*/  DFMA R18, -R12, R16, R6 ;  /* 0x000000100c12722b */ /* 0x000fd00000000106 */
[----:B------:R-:W-:-:S10]  /*0780*/  DFMA R16, R20, R18, R16 ;  /* 0x000000121410722b */ /* 0x000fd40000000010 */
[----:B------:R-:W-:-:S05]  /*0790*/  FFMA R0, RZ, R13, R17 ;  /* 0x0000000dff007223 */ /* 0x000fca0000000011 */
[----:B------:R-:W-:-:S13]  /*07a0*/  FSETP.GT.AND P0, PT, |R0|, 1.469367938527859385e-39, PT ;  /* 0x001000000000780b */ /* 0x000fda0003f04200 */
[----:B------:R-:W-:Y:S05]  /*07b0*/  @P0 BRA P1, `(.L_x_18) ;  /* 0x0000000000180947 */ /* 0x000fea0000800000 */
[----:B------:R-:W-:Y:S01]  /*07c0*/  IMAD.MOV.U32 R16, RZ, RZ, R6 ;  /* 0x000000ffff107224 */ /* 0x000fe200078e0006 */
[----:B------:R-:W-:Y:S01]  /*07d0*/  MOV R0, 0x820 ;  /* 0x0000082000007802 */ /* 0x000fe20000000f00 */
[----:B------:R-:W-:Y:S02]  /*07e0*/  IMAD.MOV.U32 R17, RZ, RZ, R7 ;  /* 0x000000ffff117224 */ /* 0x000fe400078e0007 */
[----:B------:R-:W-:Y:S02]  /*07f0*/  IMAD.MOV.U32 R18, RZ, RZ, R12 ;  /* 0x000000ffff127224 */ /* 0x000fe400078e000c */
[----:B------:R-:W-:-:S07]  /*0800*/  IMAD.MOV.U32 R21, RZ, RZ, R13 ;  /* 0x000000ffff157224 */ /* 0x000fce00078e000d */
[----:B------:R-:W-:Y:S05]  /*0810*/  CALL.REL.NOINC `($__internal_1_$__cuda_sm20_div_rn_f64_full) ;  /* 0x0000000400d07944 */ /* 0x000fea0003c00000 */
.L_x_18:
[----:B------:R-:W-:Y:S05]  /*0820*/  BSYNC.RECONVERGENT B1 ;  /* 0x0000000000017941 */ /* 0x000fea0003800200 */
.L_x_17:
[----:B------:R-:W0:Y:S01]  /*0830*/  MUFU.RCP64H R19, R13 ;  /* 0x0000000d00137308 */ /* 0x000e220000001800 */
[----:B------:R-:W1:Y:S01]  /*0840*/  LDS.64 R6, [R4+-0x8] ;  /* 0xfffff80004067984 */ /* 0x000e620000000a00 */
[----:B------:R-:W-:Y:S01]  /*0850*/  IMAD.MOV.U32 R18, RZ, RZ, 0x1 ;  /* 0x00000001ff127424 */ /* 0x000fe200078e00ff */
[----:B------:R-:W1:Y:S01]  /*0860*/  LDCU.64 UR4, c[0x0][0x3b0] ;  /* 0x00007600ff0477ac */ /* 0x000e620008000a00 */
[----:B------:R-:W-:Y:S01]  /*0870*/  BSSY.RECONVERGENT B1, `(.L_x_19) ;  /* 0x0000018000017945 */ /* 0x000fe20003800200 */
[----:B------:R-:W-:-:S03]  /*0880*/  DADD R2, R16, R2 ;  /* 0x0000000010027229 */ /* 0x000fc60000000002 */
        /* <DEDUP_REMOVED lines=20> */
[----:B------:R-:W-:Y:S02]  /*09d0*/  IMAD.MOV.U32 R6, RZ, RZ, R16 ;  /* 0x000000ffff067224 */ /* 0x000fe400078e0010 */
[----:B------:R-:W-:-:S07]  /*09e0*/  IMAD.MOV.U32 R7, RZ, RZ, R17 ;  /* 0x000000ffff077224 */ /* 0x000fce00078e0011 */
.L_x_20:
[----:B------:R-:W-:Y:S05]  /*09f0*/  BSYNC.RECONVERGENT B1 ;  /* 0x0000000000017941 */ /* 0x000fea0003800200 */
.L_x_19:
[----:B------:R-:W0:Y:S01]  /*0a00*/  MUFU.RCP64H R17, R13 ;  /* 0x0000000d00117308 */ /* 0x000e220000001800 */
[----:B------:R-:W1:Y:S01]  /*0a10*/  LDS.64 R4, [R4+0x8] ;  /* 0x0000080004047984 */ /* 0x000e620000000a00 */
        /* <DEDUP_REMOVED lines=20> */
[----:B------:R-:W-:-:S07]  /*0b60*/  IMAD.MOV.U32 R21, RZ, RZ, R13 ;  /* 0x000000ffff157224 */ /* 0x000fce00078e000d */
[----:B------:R-:W-:Y:S05]  /*0b70*/  CALL.REL.NOINC `($__internal_1_$__cuda_sm20_div_rn_f64_full) ;  /* 0x0000000000f87944 */ /* 0x000fea0003c00000 */
[----:B------:R-:W-:Y:S02]  /*0b80*/  IMAD.MOV.U32 R4, RZ, RZ, R16 ;  /* 0x000000ffff047224 */ /* 0x000fe400078e0010 */
[----:B------:R-:W-:-:S07]  /*0b90*/  IMAD.MOV.U32 R5, RZ, RZ, R17 ;  /* 0x000000ffff057224 */ /* 0x000fce00078e0011 */
.L_x_22:
[----:B------:R-:W-:Y:S05]  /*0ba0*/  BSYNC.RECONVERGENT B1 ;  /* 0x0000000000017941 */ /* 0x000fea0003800200 */
.L_x_21:
[----:B------:R-:W-:Y:S01]  /*0bb0*/  UMOV UR4, 0x812dea11 ;  /* 0x812dea1100047882 */ /* 0x000fe20000000000 */
[----:B------:R-:W-:Y:S01]  /*0bc0*/  UMOV UR5, 0x3d719799 ;  /* 0x3d71979900057882 */ /* 0x000fe20000000000 */
[----:B------:R-:W-:Y:S01]  /*0bd0*/  IMAD.MOV.U32 R6, RZ, RZ, 0x1 ;  /* 0x00000001ff067424 */ /* 0x000fe200078e00ff */
[----:B------:R-:W-:Y:S01]  /*0be0*/  DADD R18, R10, UR4 ;  /* 0x000000040a127e29 */ /* 0x000fe20008000000 */
[----:B------:R-:W-:Y:S01]  /*0bf0*/  BSSY.RECONVERGENT B1, `(.L_x_23) ;  /* 0x0000018000017945 */ /* 0x000fe20003800200 */
[----:B------:R-:W-:-:S04]  /*0c00*/  DADD R2, R2, R4 ;  /* 0x0000000002027229 */ /* 0x000fc80000000004 */
[----:B------:R-:W0:Y:S04]  /*0c10*/  MUFU.RCP64H R7, R19 ;  /* 0x0000001300077308 */ /* 0x000e280000001800 */
[----:B------:R-:W-:-:S08]  /*0c20*/  DMUL R2, R2, 1.5 ;  /* 0x3ff8000002027828 */ /* 0x000fd00000000000 */
[----:B------:R-:W-:Y:S02]  /*0c30*/  DFMA R4, R10, -0.5, R2 ;  /* 0xbfe000000a04782b */ /* 0x000fe40000000002 */
[----:B0-----:R-:W-:-:S05]  /*0c40*/  DFMA R12, -R18, R6, 1 ;  /* 0x3ff00000120c742b */ /* 0x001fca0000000106 */
[----:B------:R0:W-:Y:S01]  /*0c50*/  STG.E.64 desc[UR8][R8.64], R4 ;  /* 0x0000000408007986 */ /* 0x0001e2000c101b08 */
[----:B------:R-:W-:Y:S02]  /*0c60*/  DADD R16, -R10, R4 ;  /* 0x000000000a107229 */ /* 0x000fe40000000104 */
[----:B------:R-:W-:-:S08]  /*0c70*/  DFMA R12, R12, R12, R12 ;  /* 0x0000000c0c0c722b */ /* 0x000fd0000000000c */
[----:B------:R-:W-:Y:S01]  /*0c80*/  FSETP.GEU.AND P1, PT, |R17|, 6.5827683646048100446e-37, PT ;  /* 0x036000001100780b */ /* 0x000fe20003f2e200 */
[----:B------:R-:W-:-:S08]  /*0c90*/  DFMA R12, R6, R12, R6 ;  /* 0x0000000c060c722b */ /* 0x000fd00000000006 */
[----:B------:R-:W-:-:S08]  /*0ca0*/  DFMA R2, -R18, R12, 1 ;  /* 0x3ff000001202742b */ /* 0x000fd0000000010c */
[----:B------:R-:W-:-:S08]  /*0cb0*/  DFMA R2, R12, R2, R12 ;  /* 0x000000020c02722b */ /* 0x000fd0000000000c */
[----:B------:R-:W-:-:S08]  /*0cc0*/  DMUL R6, R16, R2 ;  /* 0x0000000210067228 */ /* 0x000fd00000000000 */
[----:B------:R-:W-:-:S08]  /*0cd0*/  DFMA R10, -R18, R6, R16 ;  /* 0x00000006120a722b */ /* 0x000fd00000000110 */
[----:B------:R-:W-:-:S10]  /*0ce0*/  DFMA R2, R2, R10, R6 ;  /* 0x0000000a0202722b */ /* 0x000fd40000000006 */
[----:B------:R-:W-:-:S05]  /*0cf0*/  FFMA R0, RZ, R19, R3 ;  /* 0x00000013ff007223 */ /* 0x000fca0000000003 */
[----:B------:R-:W-:-:S13]  /*0d00*/  FSETP.GT.AND P0, PT, |R0|, 1.469367938527859385e-39, PT ;  /* 0x001000000000780b */ /* 0x000fda0003f04200 */
[----:B0-----:R-:W-:Y:S05]  /*0d10*/  @P0 BRA P1, `(.L_x_24) ;  /* 0x0000000000140947 */ /* 0x001fea0000800000 */
[----:B------:R-:W-:Y:S01]  /*0d20*/  IMAD.MOV.U32 R21, RZ, RZ, R19 ;  /* 0x000000ffff157224 */ /* 0x000fe200078e0013 */
[----:B------:R-:W-:-:S07]  /*0d30*/  MOV R0, 0xd50 ;  /* 0x00000d5000007802 */ /* 0x000fce0000000f00 */
[----:B------:R-:W-:Y:S05]  /*0d40*/  CALL.REL.NOINC `($__internal_1_$__cuda_sm20_div_rn_f64_full) ;  /* 0x0000000000847944 */ /* 0x000fea0003c00000 */
[----:B------:R-:W-:Y:S02]  /*0d50*/  IMAD.MOV.U32 R2, RZ, RZ, R16 ;  /* 0x000000ffff027224 */ /* 0x000fe400078e0010 */
[----:B------:R-:W-:-:S07]  /*0d60*/  IMAD.MOV.U32 R3, RZ, RZ, R17 ;  /* 0x000000ffff037224 */ /* 0x000fce00078e0011 */
.L_x_24:
[----:B------:R-:W-:Y:S05]  /*0d70*/  BSYNC.RECONVERGENT B1 ;  /* 0x0000000000017941 */ /* 0x000fea0003800200 */
.L_x_23:
[----:B------:R-:W0:Y:S01]  /*0d80*/  LDCU.64 UR4, c[0x0][0x3a0] ;  /* 0x00007400ff0477ac */ /* 0x000e220008000a00 */
[----:B------:R-:W-:Y:S01]  /*0d90*/  IMAD.MOV.U32 R4, RZ, RZ, 0x1 ;  /* 0x00000001ff047424 */ /* 0x000fe200078e00ff */
[----:B0-----:R-:W-:-:S04]  /*0da0*/  UISETP.LT.AND UP0, UPT, UR4, UR5, UPT ;  /* 0x000000050400728c */ /* 0x001fc8000bf01270 */
[----:B------:R-:W-:-:S03]  /*0db0*/  USEL UR4, UR4, UR5, !UP0 ;  /* 0x0000000504047287 */ /* 0x000fc6000c000000 */
[----:B------:R-:W-:-:S06]  /*0dc0*/  UMOV UR5, 0x3f50624d ;  /* 0x3f50624d00057882 */ /* 0x000fcc0000000000 */
[----:B------:R-:W0:Y:S01]  /*0dd0*/  I2F.F64.U32 R18, UR4 ;  /* 0x0000000400127d12 */ /* 0x000e220008201800 */
[----:B------:R-:W-:-:S07]  /*0de0*/  UMOV UR4, 0xd2f1a9fc ;  /* 0xd2f1a9fc00047882 */ /* 0x000fce0000000000 */
[----:B0-----:R-:W0:Y:S02]  /*0df0*/  MUFU.RCP64H R5, R19 ;  /* 0x0000001300057308 */ /* 0x001e240000001800 */
[----:B0-----:R-:W-:-:S08]  /*0e00*/  DFMA R6, -R18, R4, 1 ;  /* 0x3ff000001206742b */ /* 0x001fd00000000104 */
[----:B------:R-:W-:-:S08]  /*0e10*/  DFMA R6, R6, R6, R6 ;  /* 0x000000060606722b */ /* 0x000fd00000000006 */
[----:B------:R-:W-:-:S08]  /*0e20*/  DFMA R6, R4, R6, R4 ;  /* 0x000000060406722b */ /* 0x000fd00000000004 */
[----:B------:R-:W-:-:S08]  /*0e30*/  DFMA R4, -R18, R6, 1 ;  /* 0x3ff000001204742b */ /* 0x000fd00000000106 */
[----:B------:R-:W-:-:S08]  /*0e40*/  DFMA R4, R6, R4, R6 ;  /* 0x000000040604722b */ /* 0x000fd00000000006 */
[----:B------:R-:W-:-:S08]  /*0e50*/  DMUL R6, R4, UR4 ;  /* 0x0000000404067c28 */ /* 0x000fd00008000000 */
[----:B------:R-:W-:-:S08]  /*0e60*/  DFMA R8, -R18, R6, UR4 ;  /* 0x0000000412087e2b */ /* 0x000fd00008000106 */
[----:B------:R-:W-:-:S10]  /*0e70*/  DFMA R4, R4, R8, R6 ;  /* 0x000000080404722b */ /* 0x000fd40000000006 */
[----:B------:R-:W-:-:S05]  /*0e80*/  FFMA R0, RZ, R19, R5 ;  /* 0x00000013ff007223 */ /* 0x000fca0000000005 */
[----:B------:R-:W-:-:S13]  /*0e90*/  FSETP.GT.AND P0, PT, |R0|, 1.469367938527859385e-39, PT ;  /* 0x001000000000780b */ /* 0x000fda0003f04200 */
[----:B------:R-:W-:Y:S05]  /*0ea0*/  @P0 BRA `(.L_x_25) ;  /* 0x00000000001c0947 */ /* 0x000fea0003800000 */
[----:B------:R-:W-:Y:S01]  /*0eb0*/  IMAD.MOV.U32 R21, RZ, RZ, R19 ;  /* 0x000000ffff157224 */ /* 0x000fe200078e0013 */
[----:B------:R-:W-:Y:S01]  /*0ec0*/  MOV R0, 0xf00 ;  /* 0x00000f0000007802 */ /* 0x000fe20000000f00 */
[----:B------:R-:W-:Y:S02]  /*0ed0*/  IMAD.MOV.U32 R16, RZ, RZ, -0x2d0e5604 ;  /* 0xd2f1a9fcff107424 */ /* 0x000fe400078e00ff */
[----:B------:R-:W-:-:S07]  /*0ee0*/  IMAD.MOV.U32 R17, RZ, RZ, 0x3f50624d ;  /* 0x3f50624dff117424 */ /* 0x000fce00078e00ff */
[----:B------:R-:W-:Y:S05]  /*0ef0*/  CALL.REL.NOINC `($__internal_1_$__cuda_sm20_div_rn_f64_full) ;  /* 0x0000000000187944 */ /* 0x000fea0003c00000 */
[----:B------:R-:W-:Y:S02]  /*0f00*/  IMAD.MOV.U32 R4, RZ, RZ, R16 ;  /* 0x000000ffff047224 */ /* 0x000fe400078e0010 */
[----:B------:R-:W-:-:S07]  /*0f10*/  IMAD.MOV.U32 R5, RZ, RZ, R17 ;  /* 0x000000ffff057224 */ /* 0x000fce00078e0011 */
.L_x_25:
[----:B------:R-:W-:-:S14]  /*0f20*/  DSETP.GT.AND P0, PT, |R2|, R4, PT ;  /* 0x000000040200722a */ /* 0x000fdc0003f04200 */
[----:B------:R-:W-:Y:S05]  /*0f30*/  @!P0 EXIT ;  /* 0x000000000000894d */ /* 0x000fea0003800000 */
[----:B------:R-:W-:Y:S01]  /*0f40*/  STG.E.U8 desc[UR8][R14.64], RZ ;  /* 0x000000ff0e007986 */ /* 0x000fe2000c101108 */
[----:B------:R-:W-:Y:S05]  /*0f50*/  EXIT ;  /* 0x000000000000794d */ /* 0x000fea0003800000 */
        .weak           $__internal_1_$__cuda_sm20_div_rn_f64_full
        .type           $__internal_1_$__cuda_sm20_div_rn_f64_full,@function
        .size           $__internal_1_$__cuda_sm20_div_rn_f64_full,(.L_x_33 - $__internal_1_$__cuda_sm20_div_rn_f64_full)
$__internal_1_$__cuda_sm20_div_rn_f64_full:
[----:B------:R-:W-:Y:S01]  /*0f60*/  FSETP.GEU.AND P2, PT, |R17|, 1.469367938527859385e-39, PT ;  /* 0x001000001100780b */ /* 0x000fe20003f4e200 */
[----:B------:R-:W-:Y:S01]  /*0f70*/  IMAD.MOV.U32 R20, RZ, RZ, R18 ;  /* 0x000000ffff147224 */ /* 0x000fe200078e0012 */
[C---:B------:R-:W-:Y:S01]  /*0f80*/  FSETP.GEU.AND P0, PT, |R21|.reuse, 1.469367938527859385e-39, PT ;  /* 0x001000001500780b */ /* 0x040fe20003f0e200 */
[----:B------:R-:W-:Y:S01]  /*0f90*/  IMAD.MOV.U32 R22, RZ, RZ, R16 ;  /* 0x000000ffff167224 */ /* 0x000fe200078e0010 */
[----:B------:R-:W-:Y:S01]  /*0fa0*/  LOP3.LUT R19, R21, 0x800fffff, RZ, 0xc0, !PT ;  /* 0x800fffff15137812 */ /* 0x000fe200078ec0ff */
[----:B------:R-:W-:Y:S01]  /*0fb0*/  IMAD.MOV.U32 R24, RZ, RZ, 0x1 ;  /* 0x00000001ff187424 */ /* 0x000fe200078e00ff */
[----:B------:R-:W-:Y:S01]  /*0fc0*/  LOP3.LUT R5, R17, 0x7ff00000, RZ, 0xc0, !PT ;  /* 0x7ff0000011057812 */ /* 0x000fe200078ec0ff */
[----:B------:R-:W-:Y:S01]  /*0fd0*/  BSSY.RECONVERGENT B2, `(.L_x_26) ;  /* 0x0000050000027945 */ /* 0x000fe20003800200 */
[----:B------:R-:W-:Y:S02]  /*0fe0*/  LOP3.LUT R19, R19, 0x3ff00000, RZ, 0xfc, !PT ;  /* 0x3ff0000013137812 */ /* 0x000fe400078efcff */
[----:B------:R-:W-:-:S03]  /*0ff0*/  LOP3.LUT R26, R21, 0x7ff00000, RZ, 0xc0, !PT ;  /* 0x7ff00000151a7812 */ /* 0x000fc600078ec0ff */
[----:B------:R-:W-:Y:S01]  /*1000*/  @!P2 LOP3.LUT R6, R21, 0x7ff00000, RZ, 0xc0, !PT ;  /* 0x7ff000001506a812 */ /* 0x000fe200078ec0ff */
[----:B------:R-:W-:Y:S01]  /*1010*/  @!P2 IMAD.MOV.U32 R28, RZ, RZ, RZ ;  /* 0x000000ffff1ca224 */ /* 0x000fe200078e00ff */
[----:B------:R-:W-:Y:S01]  /*1020*/  @!P0 DMUL R18, R20, 8.98846567431157953865e+307 ;  /* 0x7fe0000014128828 */ /* 0x000fe20000000000 */
[C---:B------:R-:W-:Y:S02]  /*1030*/  ISETP.GE.U32.AND P1, PT, R5.reuse, R26, PT ;  /* 0x0000001a0500720c */ /* 0x040fe40003f26070 */
[----:B------:R-:W-:Y:S01]  /*1040*/  @!P2 ISETP.GE.U32.AND P3, PT, R5, R6, PT ;  /* 0x000000060500a20c */ /* 0x000fe20003f66070 */
[----:B------:R-:W-:Y:S02]  /*1050*/  IMAD.MOV.U32 R6, RZ, RZ, 0x1ca00000 ;  /* 0x1ca00000ff067424 */ /* 0x000fe400078e00ff */
[----:B------:R-:W0:Y:S03]  /*1060*/  MUFU.RCP64H R25, R19 ;  /* 0x0000001300197308 */ /* 0x000e260000001800 */
[----:B------:R-:W-:-:S02]  /*1070*/  @!P2 SEL R7, R6, 0x63400000, !P3 ;  /* 0x634000000607a807 */ /* 0x000fc40005800000 */
[----:B------:R-:W-:Y:S02]  /*1080*/  SEL R23, R6, 0x63400000, !P1 ;  /* 0x6340000006177807 */ /* 0x000fe40004800000 */
[--C-:B------:R-:W-:Y:S02]  /*1090*/  @!P2 LOP3.LUT R7, R7, 0x80000000, R17.reuse, 0xf8, !PT ;  /* 0x800000000707a812 */ /* 0x100fe400078ef811 */
[----:B------:R-:W-:Y:S02]  /*10a0*/  LOP3.LUT R23, R23, 0x800fffff, R17, 0xf8, !PT ;  /* 0x800fffff17177812 */ /* 0x000fe400078ef811 */
[----:B------:R-:W-:Y:S01]  /*10b0*/  @!P2 LOP3.LUT R29, R7, 0x100000, RZ, 0xfc, !PT ;  /* 0x00100000071da812 */ /* 0x000fe200078efcff */
[----:B------:R-:W-:Y:S01]  /*10c0*/  IMAD.MOV.U32 R7, RZ, RZ, R5 ;  /* 0x000000ffff077224 */ /* 0x000fe200078e0005 */
[----:B------:R-:W-:-:S04]  /*10d0*/  @!P0 LOP3.LUT R26, R19, 0x7ff00000, RZ, 0xc0, !PT ;  /* 0x7ff00000131a8812 */ /* 0x000fc800078ec0ff */
[----:B------:R-:W-:Y:S02]  /*10e0*/  @!P2 DFMA R22, R22, 2, -R28 ;  /* 0x400000001616a82b */ /* 0x000fe4000000081c */
[----:B0-----:R-:W-:-:S08]  /*10f0*/  DFMA R28, R24, -R18, 1 ;  /* 0x3ff00000181c742b */ /* 0x001fd00000000812 */
[----:B------:R-:W-:Y:S01]  /*1100*/  DFMA R28, R28, R28, R28 ;  /* 0x0000001c1c1c722b */ /* 0x000fe2000000001c */
[----:B------:R-:W-:-:S05]  /*1110*/  @!P2 LOP3.LUT R7, R23, 0x7ff00000, RZ, 0xc0, !PT ;  /* 0x7ff000001707a812 */ /* 0x000fca00078ec0ff */
[----:B------:R-:W-:Y:S02]  /*1120*/  VIADD R27, R7, 0xffffffff ;  /* 0xffffffff071b7836 */ /* 0x000fe40000000000 */
[----:B------:R-:W-:-:S03]  /*1130*/  DFMA R24, R24, R28, R24 ;  /* 0x0000001c1818722b */ /* 0x000fc60000000018 */
[----:B------:R-:W-:Y:S01]  /*1140*/  ISETP.GT.U32.AND P0, PT, R27, 0x7feffffe, PT ;  /* 0x7feffffe1b00780c */ /* 0x000fe20003f04070 */
[----:B------:R-:W-:-:S04]  /*1150*/  VIADD R27, R26, 0xffffffff ;  /* 0xffffffff1a1b7836 */ /* 0x000fc80000000000 */
[----:B------:R-:W-:Y:S01]  /*1160*/  DFMA R30, R24, -R18, 1 ;  /* 0x3ff00000181e742b */ /* 0x000fe20000000812 */
[----:B------:R-:W-:-:S07]  /*1170*/  ISETP.GT.U32.OR P0, PT, R27, 0x7feffffe, P0 ;  /* 0x7feffffe1b00780c */ /* 0x000fce0000704470 */
[----:B------:R-:W-:-:S08]  /*1180*/  DFMA R30, R24, R30, R24 ;  /* 0x0000001e181e722b */ /* 0x000fd00000000018 */
[----:B------:R-:W-:-:S08]  /*1190*/  DMUL R28, R30, R22 ;  /* 0x000000161e1c7228 */ /* 0x000fd00000000000 */
[----:B------:R-:W-:-:S08]  /*11a0*/  DFMA R24, R28, -R18, R22 ;  /* 0x800000121c18722b */ /* 0x000fd00000000016 */
[----:B------:R-:W-:Y:S01]  /*11b0*/  DFMA R24, R30, R24, R28 ;  /* 0x000000181e18722b */ /* 0x000fe2000000001c */
[----:B------:R-:W-:Y:S10]  /*11c0*/  @P0 BRA `(.L_x_27) ;  /* 0x00000000006c0947 */ /* 0x000ff40003800000 */
[----:B------:R-:W-:-:S04]  /*11d0*/  LOP3.LUT R16, R21, 0x7ff00000, RZ, 0xc0, !PT ;  /* 0x7ff0000015107812 */ /* 0x000fc800078ec0ff */
[CC--:B------:R-:W-:Y:S02]  /*11e0*/  VIADDMNMX R7, R5.reuse, -R16.reuse, 0xb9600000, !PT ;  /* 0xb960000005077446 */ /* 0x0c0fe40007800910 */
[----:B------:R-:W-:Y:S02]  /*11f0*/  ISETP.GE.U32.AND P0, PT, R5, R16, PT ;  /* 0x000000100500720c */ /* 0x000fe40003f06070 */
[----:B------:R-:W-:Y:S02]  /*1200*/  VIMNMX R5, PT, PT, R7, 0x46a00000, PT ;  /* 0x46a0000007057848 */ /* 0x000fe40003fe0100 */
[----:B------:R-:W-:-:S05]  /*1210*/  SEL R6, R6, 0x63400000, !P0 ;  /* 0x6340000006067807 */ /* 0x000fca0004000000 */
[----:B------:R-:W-:Y:S02]  /*1220*/  IMAD.IADD R5, R5, 0x1, -R6 ;  /* 0x0000000105057824 */ /* 0x000fe400078e0a06 */
[----:B------:R-:W-:Y:S02]  /*1230*/  IMAD.MOV.U32 R6, RZ, RZ, RZ ;  /* 0x000000ffff067224 */ /* 0x000fe400078e00ff */
        /* <DEDUP_REMOVED lines=20> */
.L_x_27:
        /* <DEDUP_REMOVED lines=16> */
.L_x_30:
[----:B------:R-:W-:Y:S01]  /*1480*/  LOP3.LUT R29, R21, 0x80000, RZ, 0xfc, !PT ;  /* 0x00080000151d7812 */ /* 0x000fe200078efcff */
[----:B------:R-:W-:Y:S01]  /*1490*/  IMAD.MOV.U32 R28, RZ, RZ, R20 ;  /* 0x000000ffff1c7224 */ /* 0x000fe200078e0014 */
[----:B------:R-:W-:Y:S06]  /*14a0*/  BRA `(.L_x_28) ;  /* 0x0000000000087947 */ /* 0x000fec0003800000 */
.L_x_29:
[----:B------:R-:W-:Y:S01]  /*14b0*/  LOP3.LUT R29, R17, 0x80000, RZ, 0xfc, !PT ;  /* 0x00080000111d7812 */ /* 0x000fe200078efcff */
[----:B------:R-:W-:-:S07]  /*14c0*/  IMAD.MOV.U32 R28, RZ, RZ, R16 ;  /* 0x000000ffff1c7224 */ /* 0x000fce00078e0010 */
.L_x_28:
[----:B------:R-:W-:Y:S05]  /*14d0*/  BSYNC.RECONVERGENT B2 ;  /* 0x0000000000027941 */ /* 0x000fea0003800200 */
.L_x_26:
[----:B------:R-:W-:Y:S02]  /*14e0*/  IMAD.MOV.U32 R6, RZ, RZ, R0 ;  /* 0x000000ffff067224 */ /* 0x000fe400078e0000 */
[----:B------:R-:W-:Y:S02]  /*14f0*/  IMAD.MOV.U32 R7, RZ, RZ, 0x0 ;  /* 0x00000000ff077424 */ /* 0x000fe400078e00ff */
[----:B------:R-:W-:Y:S02]  /*1500*/  IMAD.MOV.U32 R16, RZ, RZ, R28 ;  /* 0x000000ffff107224 */ /* 0x000fe400078e001c */
[----:B------:R-:W-:Y:S01]  /*1510*/  IMAD.MOV.U32 R17, RZ, RZ, R29 ;  /* 0x000000ffff117224 */ /* 0x000fe200078e001d */
[----:B------:R-:W-:Y:S06]  /*1520*/  RET.REL.NODEC R6 `(_Z6updatePdS_bPbiiddi) ;  /* 0xffffffe806b47950 */ /* 0x000fec0003c3ffff */
.L_x_31:
        /* <DEDUP_REMOVED lines=13> */
.L_x_33:


//--------------------- .nv.shared._Z10getEFieldsPdS_S_ddi --------------------------
	.section	.nv.shared._Z10getEFieldsPdS_S_ddi,"aw",@nobits
	.sectionflags	@""
	.align	16
	.zero		1024


//--------------------- .nv.shared.reserved.0     --------------------------
	.section	.nv.shared.reserved.0,"aw",@nobits
	.weak		__nv_reservedSMEM_offset_0_alias
	.size		__nv_reservedSMEM_offset_0_alias, 0, 64
	.other		__nv_reservedSMEM_offset_0_alias,@"STO_CUDA_RESERVED_SHARED STV_DEFAULT"
__nv_reservedSMEM_offset_0_alias:
	.zero		0
	.zero		64


//--------------------- .nv.shared._Z6updatePdS_bPbiiddi --------------------------
	.section	.nv.shared._Z6updatePdS_bPbiiddi,"aw",@nobits
	.sectionflags	@""
	.align	16
	.zero		1024


//--------------------- .nv.constant0._Z10getEFieldsPdS_S_ddi --------------------------
	.section	.nv.constant0._Z10getEFieldsPdS_S_ddi,"a",@progbits
	.sectionflags	@""
	.align	4
.nv.constant0._Z10getEFieldsPdS_S_ddi:
	.zero		940


//--------------------- .nv.constant0._Z6updatePdS_bPbiiddi --------------------------
	.section	.nv.constant0._Z6updatePdS_bPbiiddi,"a",@progbits
	.sectionflags	@""
	.align	4
.nv.constant0._Z6updatePdS_bPbiiddi:
	.zero		956


//--------------------- SYMBOLS --------------------------

	.type		.nv.reservedSmem.offset0,@object
	.size		.nv.reservedSmem.offset0,0x4
	.type		.nv.reservedSmem.cap,@object
	.size		.nv.reservedSmem.cap,0x4
